	.target	sm_90a

	.elftype	@"ET_EXEC"


//--------------------- .note.nv.tkinfo           --------------------------
	.section	.note.nv.tkinfo,"",@"SHT_NOTE"
	.sectionflags	@"SHF_NOTE_NV_TKINFO"
	.tkinfo
        /*0018*/ 	.word	0x00000002
        /*0030*/ 	.string	""
        /*0030*/ 	.string	"ptxas"
        /*0030*/ 	.string	"Cuda compilation tools, release 13.0, V13.0.88"
        /*0030*/ 	.string	"Build cuda_13.0.r13.0/compiler.36424714_0"
        /*0030*/ 	.string	"-arch sm_90a -m 64 "



//--------------------- .note.nv.cuinfo           --------------------------
	.section	.note.nv.cuinfo,"",@"SHT_NOTE"
	.sectionflags	@"SHF_NOTE_NV_CUINFO"
        /*0018*/ 	.short	0x0002
        /*001a*/ 	.short	0x005a
        /*001c*/ 	.short	0x0082
	.zero		2


//--------------------- .nv.info                  --------------------------
	.section	.nv.info,"",@"SHT_CUDA_INFO"
	.align	4


	//----- nvinfo : EIATTR_REGCOUNT
	.align		4
        /*0000*/ 	.byte	0x04, 0x2f
        /*0002*/ 	.short	(.L_15 - .L_14)
	.align		4
.L_14:
        /*0004*/ 	.word	index@(_ZN7cutlass13device_kernelINS_4gemm6kernel13GemmUniversalIN4cute5tupleIJiiiiEEENS1_10collective13CollectiveMmaINS1_34MainloopSm90TmaGmmaWarpSpecializedILi6ENS5_IJNS4_1CILi2EEESB_NSA_ILi1EEEEEENS1_35KernelTmaWarpSpecializedCooperativeEEENS5_IJNSA_ILi128EEESG_NSA_ILi64EEEEEENS_6half_tENS5_IJlSC_lEEESJ_NS5_IJSC_llEEENS4_8TiledMMAINS4_8MMA_AtomIJNS4_4SM904GMMA26MMA_64x128x16_F32F16F16_SSILNSP_5MajorE0ELSR_1ELNSP_7ScaleInE1ELSS_1EEEEEENS4_6LayoutINS5_IJSB_SC_SC_EEENS5_IJSC_NSA_ILi0EEESX_EEEEENS5_IJNS4_10UnderscoreES10_S10_EEEEENS4_23SM90_TMA_LOAD_MULTICASTENS4_14ComposedLayoutINS4_7SwizzleILi3ELi4ELi3EEENS4_18smem_ptr_flag_bitsILi16EEENSV_INS5_IJNSA_ILi8EEESH_EEENS5_IJSH_SC_EEEEEEEvNS4_8identityES13_NS14_IS16_S18_NSV_INS5_IJSH_S19_EEENS5_IJSC_SH_EEEEEEEvS1E_EENS_8epilogue10collective6detail29Sm90TmaWarpSpecializedAdapterINS1L_15DefaultEpilogueISJ_SK_SK_NS1K_6thread17LinearCombinationISJ_Li1EffLNS1P_9ScaleType4KindE0ELNS_15FloatRoundStyleE2ESJ_EENS1_15EpilogueDefaultEEEEEvvEEEEvNT_6ParamsE)
        /*0008*/ 	.word	0x000000a8


	//----- nvinfo : EIATTR_FRAME_SIZE
	.align		4
.L_15:
        /*000c*/ 	.byte	0x04, 0x11
        /*000e*/ 	.short	(.L_17 - .L_16)
	.align		4
.L_16:
        /*0010*/ 	.word	index@(_ZN7cutlass13device_kernelINS_4gemm6kernel13GemmUniversalIN4cute5tupleIJiiiiEEENS1_10collective13CollectiveMmaINS1_34MainloopSm90TmaGmmaWarpSpecializedILi6ENS5_IJNS4_1CILi2EEESB_NSA_ILi1EEEEEENS1_35KernelTmaWarpSpecializedCooperativeEEENS5_IJNSA_ILi128EEESG_NSA_ILi64EEEEEENS_6half_tENS5_IJlSC_lEEESJ_NS5_IJSC_llEEENS4_8TiledMMAINS4_8MMA_AtomIJNS4_4SM904GMMA26MMA_64x128x16_F32F16F16_SSILNSP_5MajorE0ELSR_1ELNSP_7ScaleInE1ELSS_1EEEEEENS4_6LayoutINS5_IJSB_SC_SC_EEENS5_IJSC_NSA_ILi0EEESX_EEEEENS5_IJNS4_10UnderscoreES10_S10_EEEEENS4_23SM90_TMA_LOAD_MULTICASTENS4_14ComposedLayoutINS4_7SwizzleILi3ELi4ELi3EEENS4_18smem_ptr_flag_bitsILi16EEENSV_INS5_IJNSA_ILi8EEESH_EEENS5_IJSH_SC_EEEEEEEvNS4_8identityES13_NS14_IS16_S18_NSV_INS5_IJSH_S19_EEENS5_IJSC_SH_EEEEEEEvS1E_EENS_8epilogue10collective6detail29Sm90TmaWarpSpecializedAdapterINS1L_15DefaultEpilogueISJ_SK_SK_NS1K_6thread17LinearCombinationISJ_Li1EffLNS1P_9ScaleType4KindE0ELNS_15FloatRoundStyleE2ESJ_EENS1_15EpilogueDefaultEEEEEvvEEEEvNT_6ParamsE)
        /*0014*/ 	.word	0x00000000


	//----- nvinfo : EIATTR_MIN_STACK_SIZE
	.align		4
.L_17:
        /*0018*/ 	.byte	0x04, 0x12
        /*001a*/ 	.short	(.L_19 - .L_18)
	.align		4
.L_18:
        /*001c*/ 	.word	index@(_ZN7cutlass13device_kernelINS_4gemm6kernel13GemmUniversalIN4cute5tupleIJiiiiEEENS1_10collective13CollectiveMmaINS1_34MainloopSm90TmaGmmaWarpSpecializedILi6ENS5_IJNS4_1CILi2EEESB_NSA_ILi1EEEEEENS1_35KernelTmaWarpSpecializedCooperativeEEENS5_IJNSA_ILi128EEESG_NSA_ILi64EEEEEENS_6half_tENS5_IJlSC_lEEESJ_NS5_IJSC_llEEENS4_8TiledMMAINS4_8MMA_AtomIJNS4_4SM904GMMA26MMA_64x128x16_F32F16F16_SSILNSP_5MajorE0ELSR_1ELNSP_7ScaleInE1ELSS_1EEEEEENS4_6LayoutINS5_IJSB_SC_SC_EEENS5_IJSC_NSA_ILi0EEESX_EEEEENS5_IJNS4_10UnderscoreES10_S10_EEEEENS4_23SM90_TMA_LOAD_MULTICASTENS4_14ComposedLayoutINS4_7SwizzleILi3ELi4ELi3EEENS4_18smem_ptr_flag_bitsILi16EEENSV_INS5_IJNSA_ILi8EEESH_EEENS5_IJSH_SC_EEEEEEEvNS4_8identityES13_NS14_IS16_S18_NSV_INS5_IJSH_S19_EEENS5_IJSC_SH_EEEEEEEvS1E_EENS_8epilogue10collective6detail29Sm90TmaWarpSpecializedAdapterINS1L_15DefaultEpilogueISJ_SK_SK_NS1K_6thread17LinearCombinationISJ_Li1EffLNS1P_9ScaleType4KindE0ELNS_15FloatRoundStyleE2ESJ_EENS1_15EpilogueDefaultEEEEEvvEEEEvNT_6ParamsE)
        /*0020*/ 	.word	0x00000000
.L_19:


//--------------------- .nv.compat                --------------------------
	.section	.nv.compat,"",@"SHT_CUDA_COMPAT_INFO"
	.align	4
        /*0000*/ 	.byte	0x02, 0x09, 0x01, 0x00, 0x02, 0x02, 0x04, 0x00, 0x02, 0x05, 0x05, 0x00, 0x03, 0x07, 0x01, 0x01
        /*0010*/ 	.byte	0x02, 0x03, 0x01, 0x00, 0x02, 0x06, 0x01, 0x00, 0x04, 0x0b, 0x08, 0x00, 0x00, 0x00, 0x00, 0x00
        /*0020*/ 	.byte	0x00, 0x00, 0x00, 0x00


//--------------------- .nv.info._ZN7cutlass13device_kernelINS_4gemm6kernel13GemmUniversalIN4cute5tupleIJiiiiEEENS1_10collective13CollectiveMmaINS1_34MainloopSm90TmaGmmaWarpSpecializedILi6ENS5_IJNS4_1CILi2EEESB_NSA_ILi1EEEEEENS1_35KernelTmaWarpSpecializedCooperativeEEENS5_IJNSA_ILi128EEESG_NSA_ILi64EEEEEENS_6half_tENS5_IJlSC_lEEESJ_NS5_IJSC_llEEENS4_8TiledMMAINS4_8MMA_AtomIJNS4_4SM904GMMA26MMA_64x128x16_F32F16F16_SSILNSP_5MajorE0ELSR_1ELNSP_7ScaleInE1ELSS_1EEEEEENS4_6LayoutINS5_IJSB_SC_SC_EEENS5_IJSC_NSA_ILi0EEESX_EEEEENS5_IJNS4_10UnderscoreES10_S10_EEEEENS4_23SM90_TMA_LOAD_MULTICASTENS4_14ComposedLayoutINS4_7SwizzleILi3ELi4ELi3EEENS4_18smem_ptr_flag_bitsILi16EEENSV_INS5_IJNSA_ILi8EEESH_EEENS5_IJSH_SC_EEEEEEEvNS4_8identityES13_NS14_IS16_S18_NSV_INS5_IJSH_S19_EEENS5_IJSC_SH_EEEEEEEvS1E_EENS_8epilogue10collective6detail29Sm90TmaWarpSpecializedAdapterINS1L_15DefaultEpilogueISJ_SK_SK_NS1K_6thread17LinearCombinationISJ_Li1EffLNS1P_9ScaleType4KindE0ELNS_15FloatRoundStyleE2ESJ_EENS1_15EpilogueDefaultEEEEEvvEEEEvNT_6ParamsE --------------------------
	.section	.nv.info._ZN7cutlass13device_kernelINS_4gemm6kernel13GemmUniversalIN4cute5tupleIJiiiiEEENS1_10collective13CollectiveMmaINS1_34MainloopSm90TmaGmmaWarpSpecializedILi6ENS5_IJNS4_1CILi2EEESB_NSA_ILi1EEEEEENS1_35KernelTmaWarpSpecializedCooperativeEEENS5_IJNSA_ILi128EEESG_NSA_ILi64EEEEEENS_6half_tENS5_IJlSC_lEEESJ_NS5_IJSC_llEEENS4_8TiledMMAINS4_8MMA_AtomIJNS4_4SM904GMMA26MMA_64x128x16_F32F16F16_SSILNSP_5MajorE0ELSR_1ELNSP_7ScaleInE1ELSS_1EEEEEENS4_6LayoutINS5_IJSB_SC_SC_EEENS5_IJSC_NSA_ILi0EEESX_EEEEENS5_IJNS4_10UnderscoreES10_S10_EEEEENS4_23SM90_TMA_LOAD_MULTICASTENS4_14ComposedLayoutINS4_7SwizzleILi3ELi4ELi3EEENS4_18smem_ptr_flag_bitsILi16EEENSV_INS5_IJNSA_ILi8EEESH_EEENS5_IJSH_SC_EEEEEEEvNS4_8identityES13_NS14_IS16_S18_NSV_INS5_IJSH_S19_EEENS5_IJSC_SH_EEEEEEEvS1E_EENS_8epilogue10collective6detail29Sm90TmaWarpSpecializedAdapterINS1L_15DefaultEpilogueISJ_SK_SK_NS1K_6thread17LinearCombinationISJ_Li1EffLNS1P_9ScaleType4KindE0ELNS_15FloatRoundStyleE2ESJ_EENS1_15EpilogueDefaultEEEEEvvEEEEvNT_6ParamsE,"",@"SHT_CUDA_INFO"
	.sectionflags	@""
	.align	4


	//----- nvinfo : EIATTR_CUDA_API_VERSION
	.align		4
        /*0000*/ 	.byte	0x04, 0x37
        /*0002*/ 	.short	(.L_21 - .L_20)
.L_20:
        /*0004*/ 	.word	0x00000082


	//----- nvinfo : EIATTR_KPARAM_INFO
	.align		4
.L_21:
        /*0008*/ 	.byte	0x04, 0x17
        /*000a*/ 	.short	(.L_23 - .L_22)
.L_22:
        /*000c*/ 	.word	0x00000000
        /*0010*/ 	.short	0x0000
        /*0012*/ 	.short	0x0070
        /*0014*/ 	.byte	0x00, 0xf0, 0x01, 0x10


	//----- nvinfo : EIATTR_SPARSE_MMA_MASK
	.align		4
.L_23:
        /*0018*/ 	.byte	0x03, 0x50
        /*001a*/ 	.short	0x0000


	//----- nvinfo : EIATTR_MAXREG_COUNT
	.align		4
        /*001c*/ 	.byte	0x03, 0x1b
        /*001e*/ 	.short	0x00a8


	//----- nvinfo : EIATTR_NUM_BARRIERS
	.align		4
        /*0020*/ 	.byte	0x02, 0x4c
        /*0022*/ 	.byte	0x01
	.zero		1


	//----- nvinfo : EIATTR_EXTERNS
	.align		4
        /*0024*/ 	.byte	0x04, 0x0f
        /*0026*/ 	.short	(.L_25 - .L_24)


	//   ....[0]....
	.align		4
.L_24:
        /*0028*/ 	.word	index@(__assertfail)


	//----- nvinfo : EIATTR_MERCURY_ISA_VERSION
	.align		4
.L_25:
        /*002c*/ 	.byte	0x03, 0x5f
        /*002e*/ 	.short	0x0101


	//----- nvinfo : EIATTR_INT_WARP_WIDE_INSTR_OFFSETS
	.align		4
        /*0030*/ 	.byte	0x04, 0x31
        /*0032*/ 	.short	(.L_27 - .L_26)


	//   ....[0]....
.L_26:
        /*0034*/ 	.word	0x000004c0


	//   ....[1]....
        /*0038*/ 	.word	0x000004f0


	//   ....[2]....
        /*003c*/ 	.word	0x00000690


	//   ....[3]....
        /*0040*/ 	.word	0x00001f40


	//----- nvinfo : EIATTR_COOP_GROUP_MASK_REGIDS
	.align		4
.L_27:
        /*0044*/ 	.byte	0x04, 0x29
        /*0046*/ 	.short	(.L_29 - .L_28)


	//   ....[0]....
.L_28:
        /*0048*/ 	.word	0xffffffff


	//   ....[1]....
        /*004c*/ 	.word	0xffffffff


	//   ....[2]....
        /*0050*/ 	.word	0xffffffff


	//   ....[3]....
        /*0054*/ 	.word	0xffffffff


	//   ....[4]....
        /*0058*/ 	.word	0xffffffff


	//   ....[5]....
        /*005c*/ 	.word	0xffffffff


	//----- nvinfo : EIATTR_COOP_GROUP_INSTR_OFFSETS
	.align		4
.L_29:
        /*0060*/ 	.byte	0x04, 0x28
        /*0062*/ 	.short	(.L_31 - .L_30)


	//   ....[0]....
.L_30:
        /*0064*/ 	.word	0x00000060


	//   ....[1]....
        /*0068*/ 	.word	0x00000070


	//   ....[2]....
        /*006c*/ 	.word	0x00000130


	//   ....[3]....
        /*0070*/ 	.word	0x00000310


	//   ....[4]....
        /*0074*/ 	.word	0x00000840


	//   ....[5]....
        /*0078*/ 	.word	0x000014c0


	//----- nvinfo : EIATTR_REG_RECONFIG
	.align		4
.L_31:
        /*007c*/ 	.byte	0x01, 0x54
	.zero		2


	//----- nvinfo : EIATTR_SYSCALL_OFFSETS
	.align		4
        /*0080*/ 	.byte	0x04, 0x46
        /*0082*/ 	.short	(.L_33 - .L_32)


	//   ....[0]....
.L_32:
        /*0084*/ 	.word	0x000016b0


	//----- nvinfo : EIATTR_MBARRIER_INSTR_OFFSETS
	.align		4
.L_33:
        /*0088*/ 	.byte	0x04, 0x39
        /*008a*/ 	.short	(.L_35 - .L_34)


	//   ....[0]....
.L_34:
        /*008c*/ 	.word	0x00000230
        /*0090*/ 	.word	0x000000ff
        /*0094*/ 	.word	0x00000000
        /*0098*/ 	.short	0x0100
        /*009a*/ 	.byte	0x08
	.zero		1


	//   ....[1]....
        /*009c*/ 	.word	0x00000240
        /*00a0*/ 	.word	0x000000ff
        /*00a4*/ 	.word	0x00000030
        /*00a8*/ 	.short	0x0100
        /*00aa*/ 	.byte	0x08
	.zero		1


	//   ....[2]....
        /*00ac*/ 	.word	0x00000250
        /*00b0*/ 	.word	0x000000ff
        /*00b4*/ 	.word	0x00000008
        /*00b8*/ 	.short	0x0100
        /*00ba*/ 	.byte	0x08
	.zero		1


	//   ....[3]....
        /*00bc*/ 	.word	0x00000260
        /*00c0*/ 	.word	0x000000ff
        /*00c4*/ 	.word	0x00000038
        /*00c8*/ 	.short	0x0100
        /*00ca*/ 	.byte	0x08
	.zero		1


	//   ....[4]....
        /*00cc*/ 	.word	0x00000270
        /*00d0*/ 	.word	0x000000ff
        /*00d4*/ 	.word	0x00000010
        /*00d8*/ 	.short	0x0100
        /*00da*/ 	.byte	0x08
	.zero		1


	//   ....[5]....
        /*00dc*/ 	.word	0x00000280
        /*00e0*/ 	.word	0x000000ff
        /*00e4*/ 	.word	0x00000040
        /*00e8*/ 	.short	0x0100
        /*00ea*/ 	.byte	0x08
	.zero		1


	//   ....[6]....
        /*00ec*/ 	.word	0x00000290
        /*00f0*/ 	.word	0x000000ff
        /*00f4*/ 	.word	0x00000018
        /*00f8*/ 	.short	0x0100
        /*00fa*/ 	.byte	0x08
	.zero		1


	//   ....[7]....
        /*00fc*/ 	.word	0x000002a0
        /*0100*/ 	.word	0x000000ff
        /*0104*/ 	.word	0x00000048
        /*0108*/ 	.short	0x0100
        /*010a*/ 	.byte	0x08
	.zero		1


	//   ....[8]....
        /*010c*/ 	.word	0x000002b0
        /*0110*/ 	.word	0x000000ff
        /*0114*/ 	.word	0x00000020
        /*0118*/ 	.short	0x0100
        /*011a*/ 	.byte	0x08
	.zero		1


	//   ....[9]....
        /*011c*/ 	.word	0x000002c0
        /*0120*/ 	.word	0x000000ff
        /*0124*/ 	.word	0x00000050
        /*0128*/ 	.short	0x0100
        /*012a*/ 	.byte	0x08
	.zero		1


	//   ....[10]....
        /*012c*/ 	.word	0x000002d0
        /*0130*/ 	.word	0x000000ff
        /*0134*/ 	.word	0x00000028
        /*0138*/ 	.short	0x0100
        /*013a*/ 	.byte	0x08
	.zero		1


	//   ....[11]....
        /*013c*/ 	.word	0x000002e0
        /*0140*/ 	.word	0x000000ff
        /*0144*/ 	.word	0x00000058
        /*0148*/ 	.short	0x0100
        /*014a*/ 	.byte	0x08
	.zero		1


	//   ....[12]....
        /*014c*/ 	.word	0x00000720
        /*0150*/ 	.word	0x000000ff
        /*0154*/ 	.word	0x00000070
        /*0158*/ 	.short	0x0100
        /*015a*/ 	.byte	0x06
	.zero		1


	//   ....[13]....
        /*015c*/ 	.word	0x000007c0
        /*0160*/ 	.word	0x000000ff
        /*0164*/ 	.word	0x00000078
        /*0168*/ 	.short	0x0100
        /*016a*/ 	.byte	0x06
	.zero		1


	//   ....[14]....
        /*016c*/ 	.word	0x00001770
        /*0170*/ 	.word	0x00000003
        /*0174*/ 	.word	0x00000000
        /*0178*/ 	.short	0x010a
        /*017a*/ 	.byte	0x3f
	.zero		1


	//   ....[15]....
        /*017c*/ 	.word	0x000017d0
        /*0180*/ 	.word	0x00000003
        /*0184*/ 	.word	0x00000000
        /*0188*/ 	.short	0x010a
        /*018a*/ 	.byte	0x3f
	.zero		1


	//   ....[16]....
        /*018c*/ 	.word	0x00001b50
        /*0190*/ 	.word	0x00000005
        /*0194*/ 	.word	0x00000000
        /*0198*/ 	.short	0x010a
        /*019a*/ 	.byte	0x3f
	.zero		1


	//   ....[17]....
        /*019c*/ 	.word	0x00001b90
        /*01a0*/ 	.word	0x00000005
        /*01a4*/ 	.word	0x00000000
        /*01a8*/ 	.short	0x010a
        /*01aa*/ 	.byte	0x3f
	.zero		1


	//   ....[18]....
        /*01ac*/ 	.word	0x00001df0
        /*01b0*/ 	.word	0x00000004
        /*01b4*/ 	.word	0x00000000
        /*01b8*/ 	.short	0x0101
        /*01ba*/ 	.byte	0x3f
	.zero		1


	//   ....[19]....
        /*01bc*/ 	.word	0x00001fe0
        /*01c0*/ 	.word	0x00000000
        /*01c4*/ 	.word	0x00000000
        /*01c8*/ 	.short	0x0101
        /*01ca*/ 	.byte	0x3f
	.zero		1


	//   ....[20]....
        /*01cc*/ 	.word	0x00007200
        /*01d0*/ 	.word	0x00000015
        /*01d4*/ 	.word	0x00000030
        /*01d8*/ 	.short	0x010a
        /*01da*/ 	.byte	0x3f
	.zero		1


	//   ....[21]....
        /*01dc*/ 	.word	0x00007630
        /*01e0*/ 	.word	0x00000006
        /*01e4*/ 	.word	0x00000078
        /*01e8*/ 	.short	0x0101
        /*01ea*/ 	.byte	0x3f
	.zero		1


	//   ....[22]....
        /*01ec*/ 	.word	0x00007d60
        /*01f0*/ 	.word	0x00000007
        /*01f4*/ 	.word	0x00000000
        /*01f8*/ 	.short	0x010a
        /*01fa*/ 	.byte	0x3f
	.zero		1


	//   ....[23]....
        /*01fc*/ 	.word	0x00007de0
        /*0200*/ 	.word	0x00000008
        /*0204*/ 	.word	0x00000000
        /*0208*/ 	.short	0x010a
        /*020a*/ 	.byte	0x3f
	.zero		1


	//   ....[24]....
        /*020c*/ 	.word	0x00007e70
        /*0210*/ 	.word	0x00000009
        /*0214*/ 	.word	0x00000000
        /*0218*/ 	.short	0x010a
        /*021a*/ 	.byte	0x3f
	.zero		1


	//   ....[25]....
        /*021c*/ 	.word	0x00007f00
        /*0220*/ 	.word	0x00000008
        /*0224*/ 	.word	0x00000000
        /*0228*/ 	.short	0x010a
        /*022a*/ 	.byte	0x3f
	.zero		1


	//   ....[26]....
        /*022c*/ 	.word	0x00007f90
        /*0230*/ 	.word	0x0000000b
        /*0234*/ 	.word	0x00000000
        /*0238*/ 	.short	0x010a
        /*023a*/ 	.byte	0x3f
	.zero		1


	//   ....[27]....
        /*023c*/ 	.word	0x00008020
        /*0240*/ 	.word	0x00000003
        /*0244*/ 	.word	0x00000000
        /*0248*/ 	.short	0x010a
        /*024a*/ 	.byte	0x3f
	.zero		1


	//   ....[28]....
        /*024c*/ 	.word	0x00008080
        /*0250*/ 	.word	0x00000003
        /*0254*/ 	.word	0x00000000
        /*0258*/ 	.short	0x010a
        /*025a*/ 	.byte	0x3f
	.zero		1


	//   ....[29]....
        /*025c*/ 	.word	0x000080d0
        /*0260*/ 	.word	0x00000005
        /*0264*/ 	.word	0x00000000
        /*0268*/ 	.short	0x010a
        /*026a*/ 	.byte	0x3f
	.zero		1


	//   ....[30]....
        /*026c*/ 	.word	0x000081a0
        /*0270*/ 	.word	0x00000015
        /*0274*/ 	.word	0x00000030
        /*0278*/ 	.short	0x010a
        /*027a*/ 	.byte	0x3f
	.zero		1


	//   ....[31]....
        /*027c*/ 	.word	0x00008270
        /*0280*/ 	.word	0x00000007
        /*0284*/ 	.word	0x00000000
        /*0288*/ 	.short	0x010a
        /*028a*/ 	.byte	0x3f
	.zero		1


	//   ....[32]....
        /*028c*/ 	.word	0x000082c0
        /*0290*/ 	.word	0x00000008
        /*0294*/ 	.word	0x00000000
        /*0298*/ 	.short	0x010a
        /*029a*/ 	.byte	0x3f
	.zero		1


	//   ....[33]....
        /*029c*/ 	.word	0x00008310
        /*02a0*/ 	.word	0x00000009
        /*02a4*/ 	.word	0x00000000
        /*02a8*/ 	.short	0x010a
        /*02aa*/ 	.byte	0x3f
	.zero		1


	//   ....[34]....
        /*02ac*/ 	.word	0x00008360
        /*02b0*/ 	.word	0x00000008
        /*02b4*/ 	.word	0x00000000
        /*02b8*/ 	.short	0x010a
        /*02ba*/ 	.byte	0x3f
	.zero		1


	//   ....[35]....
        /*02bc*/ 	.word	0x000083b0
        /*02c0*/ 	.word	0x0000000b
        /*02c4*/ 	.word	0x00000000
        /*02c8*/ 	.short	0x010a
        /*02ca*/ 	.byte	0x3f
	.zero		1


	//----- nvinfo : EIATTR_NUM_MBARRIERS
	.align		4
.L_35:
        /*02cc*/ 	.byte	0x03, 0x38
        /*02ce*/ 	.short	0x000e


	//----- nvinfo : EIATTR_EXIT_INSTR_OFFSETS
	.align		4
        /*02d0*/ 	.byte	0x04, 0x1c
        /*02d2*/ 	.short	(.L_37 - .L_36)


	//   ....[0]....
.L_36:
        /*02d4*/ 	.word	0x00000a10


	//   ....[1]....
        /*02d8*/ 	.word	0x00001220


	//   ....[2]....
        /*02dc*/ 	.word	0x00006890


	//   ....[3]....
        /*02e0*/ 	.word	0x00006df0


	//   ....[4]....
        /*02e4*/ 	.word	0x00008070


	//----- nvinfo : EIATTR_MAX_THREADS
	.align		4
.L_37:
        /*02e8*/ 	.byte	0x04, 0x05
        /*02ea*/ 	.short	(.L_39 - .L_38)
.L_38:
        /*02ec*/ 	.word	0x00000180
        /*02f0*/ 	.word	0x00000001
        /*02f4*/ 	.word	0x00000001


	//----- nvinfo : EIATTR_CRS_STACK_SIZE
	.align		4
.L_39:
        /*02f8*/ 	.byte	0x04, 0x1e
        /*02fa*/ 	.short	(.L_41 - .L_40)
.L_40:
        /*02fc*/ 	.word	0x00000000


	//----- nvinfo : EIATTR_CBANK_PARAM_SIZE
	.align		4
.L_41:
        /*0300*/ 	.byte	0x03, 0x19
        /*0302*/ 	.short	0x0470


	//----- nvinfo : EIATTR_PARAM_CBANK
	.align		4
        /*0304*/ 	.byte	0x04, 0x0a
        /*0306*/ 	.short	(.L_43 - .L_42)
	.align		4
.L_42:
        /*0308*/ 	.word	index@(.nv.constant0._ZN7cutlass13device_kernelINS_4gemm6kernel13GemmUniversalIN4cute5tupleIJiiiiEEENS1_10collective13CollectiveMmaINS1_34MainloopSm90TmaGmmaWarpSpecializedILi6ENS5_IJNS4_1CILi2EEESB_NSA_ILi1EEEEEENS1_35KernelTmaWarpSpecializedCooperativeEEENS5_IJNSA_ILi128EEESG_NSA_ILi64EEEEEENS_6half_tENS5_IJlSC_lEEESJ_NS5_IJSC_llEEENS4_8TiledMMAINS4_8MMA_AtomIJNS4_4SM904GMMA26MMA_64x128x16_F32F16F16_SSILNSP_5MajorE0ELSR_1ELNSP_7ScaleInE1ELSS_1EEEEEENS4_6LayoutINS5_IJSB_SC_SC_EEENS5_IJSC_NSA_ILi0EEESX_EEEEENS5_IJNS4_10UnderscoreES10_S10_EEEEENS4_23SM90_TMA_LOAD_MULTICASTENS4_14ComposedLayoutINS4_7SwizzleILi3ELi4ELi3EEENS4_18smem_ptr_flag_bitsILi16EEENSV_INS5_IJNSA_ILi8EEESH_EEENS5_IJSH_SC_EEEEEEEvNS4_8identityES13_NS14_IS16_S18_NSV_INS5_IJSH_S19_EEENS5_IJSC_SH_EEEEEEEvS1E_EENS_8epilogue10collective6detail29Sm90TmaWarpSpecializedAdapterINS1L_15DefaultEpilogueISJ_SK_SK_NS1K_6thread17LinearCombinationISJ_Li1EffLNS1P_9ScaleType4KindE0ELNS_15FloatRoundStyleE2ESJ_EENS1_15EpilogueDefaultEEEEEvvEEEEvNT_6ParamsE)
        /*030c*/ 	.short	0x0210
        /*030e*/ 	.short	0x0470


	//----- nvinfo : EIATTR_SW_WAR
	.align		4
.L_43:
        /*0310*/ 	.byte	0x04, 0x36
        /*0312*/ 	.short	(.L_45 - .L_44)
.L_44:
        /*0314*/ 	.word	0x00000008
.L_45:


//--------------------- .nv.callgraph             --------------------------
	.section	.nv.callgraph,"",@"SHT_CUDA_CALLGRAPH"
	.align	4
	.sectionentsize	8
	.align		4
        /*0000*/ 	.word	0x00000000
	.align		4
        /*0004*/ 	.word	0xffffffff
	.align		4
        /*0008*/ 	.word	index@(_ZN7cutlass13device_kernelINS_4gemm6kernel13GemmUniversalIN4cute5tupleIJiiiiEEENS1_10collective13CollectiveMmaINS1_34MainloopSm90TmaGmmaWarpSpecializedILi6ENS5_IJNS4_1CILi2EEESB_NSA_ILi1EEEEEENS1_35KernelTmaWarpSpecializedCooperativeEEENS5_IJNSA_ILi128EEESG_NSA_ILi64EEEEEENS_6half_tENS5_IJlSC_lEEESJ_NS5_IJSC_llEEENS4_8TiledMMAINS4_8MMA_AtomIJNS4_4SM904GMMA26MMA_64x128x16_F32F16F16_SSILNSP_5MajorE0ELSR_1ELNSP_7ScaleInE1ELSS_1EEEEEENS4_6LayoutINS5_IJSB_SC_SC_EEENS5_IJSC_NSA_ILi0EEESX_EEEEENS5_IJNS4_10UnderscoreES10_S10_EEEEENS4_23SM90_TMA_LOAD_MULTICASTENS4_14ComposedLayoutINS4_7SwizzleILi3ELi4ELi3EEENS4_18smem_ptr_flag_bitsILi16EEENSV_INS5_IJNSA_ILi8EEESH_EEENS5_IJSH_SC_EEEEEEEvNS4_8identityES13_NS14_IS16_S18_NSV_INS5_IJSH_S19_EEENS5_IJSC_SH_EEEEEEEvS1E_EENS_8epilogue10collective6detail29Sm90TmaWarpSpecializedAdapterINS1L_15DefaultEpilogueISJ_SK_SK_NS1K_6thread17LinearCombinationISJ_Li1EffLNS1P_9ScaleType4KindE0ELNS_15FloatRoundStyleE2ESJ_EENS1_15EpilogueDefaultEEEEEvvEEEEvNT_6ParamsE)
	.align		4
        /*000c*/ 	.word	index@(__assertfail)
	.align		4
        /*0010*/ 	.word	0x00000000
	.align		4
        /*0014*/ 	.word	0xfffffffe
	.align		4
        /*0018*/ 	.word	0x00000000
	.align		4
        /*001c*/ 	.word	0xfffffffd
	.align		4
        /*0020*/ 	.word	0x00000000
	.align		4
        /*0024*/ 	.word	0xfffffffc


//--------------------- .nv.constant4             --------------------------
	.section	.nv.constant4,"a",@progbits
	.align	8
	.align		8
.nv.constant4:
        /*0000*/ 	.dword	__assertfail
	.align		8
        /*0008*/ 	.dword	__unnamed_1
	.align		8
        /*0010*/ 	.dword	_ZN40_INTERNAL_2635b737_4_k_cu_4d025ae4_173884cuda3std3__45__cpo5beginE
	.align		8
        /*0018*/ 	.dword	_ZN40_INTERNAL_2635b737_4_k_cu_4d025ae4_173884cuda3std3__45__cpo3endE
	.align		8
        /*0020*/ 	.dword	_ZN40_INTERNAL_2635b737_4_k_cu_4d025ae4_173884cuda3std3__45__cpo6cbeginE
	.align		8
        /*0028*/ 	.dword	_ZN40_INTERNAL_2635b737_4_k_cu_4d025ae4_173884cuda3std3__45__cpo4cendE
	.align		8
        /*0030*/ 	.dword	_ZN40_INTERNAL_2635b737_4_k_cu_4d025ae4_173884cuda3std3__442_GLOBAL__N__2635b737_4_k_cu_4d025ae4_173886ignoreE
	.align		8
        /*0038*/ 	.dword	_ZN40_INTERNAL_2635b737_4_k_cu_4d025ae4_173884cuda3std3__419piecewise_constructE
	.align		8
        /*0040*/ 	.dword	_ZN40_INTERNAL_2635b737_4_k_cu_4d025ae4_173884cuda3std3__48in_placeE
	.align		8
        /*0048*/ 	.dword	_ZN40_INTERNAL_2635b737_4_k_cu_4d025ae4_173884cuda3std6ranges3__45__cpo4swapE
	.align		8
        /*0050*/ 	.dword	_ZN40_INTERNAL_2635b737_4_k_cu_4d025ae4_173884cuda3std6ranges3__45__cpo9iter_moveE
	.align		8
        /*0058*/ 	.dword	_ZN40_INTERNAL_2635b737_4_k_cu_4d025ae4_173884cute7productE
	.align		8
        /*0060*/ 	.dword	_ZN40_INTERNAL_2635b737_4_k_cu_4d025ae4_173884cute1_E
	.align		8
        /*0068*/ 	.dword	$str$22
	.align		8
        /*0070*/ 	.dword	$str$23


//--------------------- .text._ZN7cutlass13device_kernelINS_4gemm6kernel13GemmUniversalIN4cute5tupleIJiiiiEEENS1_10collective13CollectiveMmaINS1_34MainloopSm90TmaGmmaWarpSpecializedILi6ENS5_IJNS4_1CILi2EEESB_NSA_ILi1EEEEEENS1_35KernelTmaWarpSpecializedCooperativeEEENS5_IJNSA_ILi128EEESG_NSA_ILi64EEEEEENS_6half_tENS5_IJlSC_lEEESJ_NS5_IJSC_llEEENS4_8TiledMMAINS4_8MMA_AtomIJNS4_4SM904GMMA26MMA_64x128x16_F32F16F16_SSILNSP_5MajorE0ELSR_1ELNSP_7ScaleInE1ELSS_1EEEEEENS4_6LayoutINS5_IJSB_SC_SC_EEENS5_IJSC_NSA_ILi0EEESX_EEEEENS5_IJNS4_10UnderscoreES10_S10_EEEEENS4_23SM90_TMA_LOAD_MULTICASTENS4_14ComposedLayoutINS4_7SwizzleILi3ELi4ELi3EEENS4_18smem_ptr_flag_bitsILi16EEENSV_INS5_IJNSA_ILi8EEESH_EEENS5_IJSH_SC_EEEEEEEvNS4_8identityES13_NS14_IS16_S18_NSV_INS5_IJSH_S19_EEENS5_IJSC_SH_EEEEEEEvS1E_EENS_8epilogue10collective6detail29Sm90TmaWarpSpecializedAdapterINS1L_15DefaultEpilogueISJ_SK_SK_NS1K_6thread17LinearCombinationISJ_Li1EffLNS1P_9ScaleType4KindE0ELNS_15FloatRoundStyleE2ESJ_EENS1_15EpilogueDefaultEEEEEvvEEEEvNT_6ParamsE --------------------------
	.section	.text._ZN7cutlass13device_kernelINS_4gemm6kernel13GemmUniversalIN4cute5tupleIJiiiiEEENS1_10collective13CollectiveMmaINS1_34MainloopSm90TmaGmmaWarpSpecializedILi6ENS5_IJNS4_1CILi2EEESB_NSA_ILi1EEEEEENS1_35KernelTmaWarpSpecializedCooperativeEEENS5_IJNSA_ILi128EEESG_NSA_ILi64EEEEEENS_6half_tENS5_IJlSC_lEEESJ_NS5_IJSC_llEEENS4_8TiledMMAINS4_8MMA_AtomIJNS4_4SM904GMMA26MMA_64x128x16_F32F16F16_SSILNSP_5MajorE0ELSR_1ELNSP_7ScaleInE1ELSS_1EEEEEENS4_6LayoutINS5_IJSB_SC_SC_EEENS5_IJSC_NSA_ILi0EEESX_EEEEENS5_IJNS4_10UnderscoreES10_S10_EEEEENS4_23SM90_TMA_LOAD_MULTICASTENS4_14ComposedLayoutINS4_7SwizzleILi3ELi4ELi3EEENS4_18smem_ptr_flag_bitsILi16EEENSV_INS5_IJNSA_ILi8EEESH_EEENS5_IJSH_SC_EEEEEEEvNS4_8identityES13_NS14_IS16_S18_NSV_INS5_IJSH_S19_EEENS5_IJSC_SH_EEEEEEEvS1E_EENS_8epilogue10collective6detail29Sm90TmaWarpSpecializedAdapterINS1L_15DefaultEpilogueISJ_SK_SK_NS1K_6thread17LinearCombinationISJ_Li1EffLNS1P_9ScaleType4KindE0ELNS_15FloatRoundStyleE2ESJ_EENS1_15EpilogueDefaultEEEEEvvEEEEvNT_6ParamsE,"ax",@progbits
	.align	128
.text._ZN7cutlass13device_kernelINS_4gemm6kernel13GemmUniversalIN4cute5tupleIJiiiiEEENS1_10collective13CollectiveMmaINS1_34MainloopSm90TmaGmmaWarpSpecializedILi6ENS5_IJNS4_1CILi2EEESB_NSA_ILi1EEEEEENS1_35KernelTmaWarpSpecializedCooperativeEEENS5_IJNSA_ILi128EEESG_NSA_ILi64EEEEEENS_6half_tENS5_IJlSC_lEEESJ_NS5_IJSC_llEEENS4_8TiledMMAINS4_8MMA_AtomIJNS4_4SM904GMMA26MMA_64x128x16_F32F16F16_SSILNSP_5MajorE0ELSR_1ELNSP_7ScaleInE1ELSS_1EEEEEENS4_6LayoutINS5_IJSB_SC_SC_EEENS5_IJSC_NSA_ILi0EEESX_EEEEENS5_IJNS4_10UnderscoreES10_S10_EEEEENS4_23SM90_TMA_LOAD_MULTICASTENS4_14ComposedLayoutINS4_7SwizzleILi3ELi4ELi3EEENS4_18smem_ptr_flag_bitsILi16EEENSV_INS5_IJNSA_ILi8EEESH_EEENS5_IJSH_SC_EEEEEEEvNS4_8identityES13_NS14_IS16_S18_NSV_INS5_IJSH_S19_EEENS5_IJSC_SH_EEEEEEEvS1E_EENS_8epilogue10collective6detail29Sm90TmaWarpSpecializedAdapterINS1L_15DefaultEpilogueISJ_SK_SK_NS1K_6thread17LinearCombinationISJ_Li1EffLNS1P_9ScaleType4KindE0ELNS_15FloatRoundStyleE2ESJ_EENS1_15EpilogueDefaultEEEEEvvEEEEvNT_6ParamsE:
        .type           _ZN7cutlass13device_kernelINS_4gemm6kernel13GemmUniversalIN4cute5tupleIJiiiiEEENS1_10collective13CollectiveMmaINS1_34MainloopSm90TmaGmmaWarpSpecializedILi6ENS5_IJNS4_1CILi2EEESB_NSA_ILi1EEEEEENS1_35KernelTmaWarpSpecializedCooperativeEEENS5_IJNSA_ILi128EEESG_NSA_ILi64EEEEEENS_6half_tENS5_IJlSC_lEEESJ_NS5_IJSC_llEEENS4_8TiledMMAINS4_8MMA_AtomIJNS4_4SM904GMMA26MMA_64x128x16_F32F16F16_SSILNSP_5MajorE0ELSR_1ELNSP_7ScaleInE1ELSS_1EEEEEENS4_6LayoutINS5_IJSB_SC_SC_EEENS5_IJSC_NSA_ILi0EEESX_EEEEENS5_IJNS4_10UnderscoreES10_S10_EEEEENS4_23SM90_TMA_LOAD_MULTICASTENS4_14ComposedLayoutINS4_7SwizzleILi3ELi4ELi3EEENS4_18smem_ptr_flag_bitsILi16EEENSV_INS5_IJNSA_ILi8EEESH_EEENS5_IJSH_SC_EEEEEEEvNS4_8identityES13_NS14_IS16_S18_NSV_INS5_IJSH_S19_EEENS5_IJSC_SH_EEEEEEEvS1E_EENS_8epilogue10collective6detail29Sm90TmaWarpSpecializedAdapterINS1L_15DefaultEpilogueISJ_SK_SK_NS1K_6thread17LinearCombinationISJ_Li1EffLNS1P_9ScaleType4KindE0ELNS_15FloatRoundStyleE2ESJ_EENS1_15EpilogueDefaultEEEEEvvEEEEvNT_6ParamsE,@function
        .size           _ZN7cutlass13device_kernelINS_4gemm6kernel13GemmUniversalIN4cute5tupleIJiiiiEEENS1_10collective13CollectiveMmaINS1_34MainloopSm90TmaGmmaWarpSpecializedILi6ENS5_IJNS4_1CILi2EEESB_NSA_ILi1EEEEEENS1_35KernelTmaWarpSpecializedCooperativeEEENS5_IJNSA_ILi128EEESG_NSA_ILi64EEEEEENS_6half_tENS5_IJlSC_lEEESJ_NS5_IJSC_llEEENS4_8TiledMMAINS4_8MMA_AtomIJNS4_4SM904GMMA26MMA_64x128x16_F32F16F16_SSILNSP_5MajorE0ELSR_1ELNSP_7ScaleInE1ELSS_1EEEEEENS4_6LayoutINS5_IJSB_SC_SC_EEENS5_IJSC_NSA_ILi0EEESX_EEEEENS5_IJNS4_10UnderscoreES10_S10_EEEEENS4_23SM90_TMA_LOAD_MULTICASTENS4_14ComposedLayoutINS4_7SwizzleILi3ELi4ELi3EEENS4_18smem_ptr_flag_bitsILi16EEENSV_INS5_IJNSA_ILi8EEESH_EEENS5_IJSH_SC_EEEEEEEvNS4_8identityES13_NS14_IS16_S18_NSV_INS5_IJSH_S19_EEENS5_IJSC_SH_EEEEEEEvS1E_EENS_8epilogue10collective6detail29Sm90TmaWarpSpecializedAdapterINS1L_15DefaultEpilogueISJ_SK_SK_NS1K_6thread17LinearCombinationISJ_Li1EffLNS1P_9ScaleType4KindE0ELNS_15FloatRoundStyleE2ESJ_EENS1_15EpilogueDefaultEEEEEvvEEEEvNT_6ParamsE,(.L_x_201 - _ZN7cutlass13device_kernelINS_4gemm6kernel13GemmUniversalIN4cute5tupleIJiiiiEEENS1_10collective13CollectiveMmaINS1_34MainloopSm90TmaGmmaWarpSpecializedILi6ENS5_IJNS4_1CILi2EEESB_NSA_ILi1EEEEEENS1_35KernelTmaWarpSpecializedCooperativeEEENS5_IJNSA_ILi128EEESG_NSA_ILi64EEEEEENS_6half_tENS5_IJlSC_lEEESJ_NS5_IJSC_llEEENS4_8TiledMMAINS4_8MMA_AtomIJNS4_4SM904GMMA26MMA_64x128x16_F32F16F16_SSILNSP_5MajorE0ELSR_1ELNSP_7ScaleInE1ELSS_1EEEEEENS4_6LayoutINS5_IJSB_SC_SC_EEENS5_IJSC_NSA_ILi0EEESX_EEEEENS5_IJNS4_10UnderscoreES10_S10_EEEEENS4_23SM90_TMA_LOAD_MULTICASTENS4_14ComposedLayoutINS4_7SwizzleILi3ELi4ELi3EEENS4_18smem_ptr_flag_bitsILi16EEENSV_INS5_IJNSA_ILi8EEESH_EEENS5_IJSH_SC_EEEEEEEvNS4_8identityES13_NS14_IS16_S18_NSV_INS5_IJSH_S19_EEENS5_IJSC_SH_EEEEEEEvS1E_EENS_8epilogue10collective6detail29Sm90TmaWarpSpecializedAdapterINS1L_15DefaultEpilogueISJ_SK_SK_NS1K_6thread17LinearCombinationISJ_Li1EffLNS1P_9ScaleType4KindE0ELNS_15FloatRoundStyleE2ESJ_EENS1_15EpilogueDefaultEEEEEvvEEEEvNT_6ParamsE)
        .other          _ZN7cutlass13device_kernelINS_4gemm6kernel13GemmUniversalIN4cute5tupleIJiiiiEEENS1_10collective13CollectiveMmaINS1_34MainloopSm90TmaGmmaWarpSpecializedILi6ENS5_IJNS4_1CILi2EEESB_NSA_ILi1EEEEEENS1_35KernelTmaWarpSpecializedCooperativeEEENS5_IJNSA_ILi128EEESG_NSA_ILi64EEEEEENS_6half_tENS5_IJlSC_lEEESJ_NS5_IJSC_llEEENS4_8TiledMMAINS4_8MMA_AtomIJNS4_4SM904GMMA26MMA_64x128x16_F32F16F16_SSILNSP_5MajorE0ELSR_1ELNSP_7ScaleInE1ELSS_1EEEEEENS4_6LayoutINS5_IJSB_SC_SC_EEENS5_IJSC_NSA_ILi0EEESX_EEEEENS5_IJNS4_10UnderscoreES10_S10_EEEEENS4_23SM90_TMA_LOAD_MULTICASTENS4_14ComposedLayoutINS4_7SwizzleILi3ELi4ELi3EEENS4_18smem_ptr_flag_bitsILi16EEENSV_INS5_IJNSA_ILi8EEESH_EEENS5_IJSH_SC_EEEEEEEvNS4_8identityES13_NS14_IS16_S18_NSV_INS5_IJSH_S19_EEENS5_IJSC_SH_EEEEEEEvS1E_EENS_8epilogue10collective6detail29Sm90TmaWarpSpecializedAdapterINS1L_15DefaultEpilogueISJ_SK_SK_NS1K_6thread17LinearCombinationISJ_Li1EffLNS1P_9ScaleType4KindE0ELNS_15FloatRoundStyleE2ESJ_EENS1_15EpilogueDefaultEEEEEvvEEEEvNT_6ParamsE,@"STO_CUDA_ENTRY STV_DEFAULT"
_ZN7cutlass13device_kernelINS_4gemm6kernel13GemmUniversalIN4cute5tupleIJiiiiEEENS1_10collective13CollectiveMmaINS1_34MainloopSm90TmaGmmaWarpSpecializedILi6ENS5_IJNS4_1CILi2EEESB_NSA_ILi1EEEEEENS1_35KernelTmaWarpSpecializedCooperativeEEENS5_IJNSA_ILi128EEESG_NSA_ILi64EEEEEENS_6half_tENS5_IJlSC_lEEESJ_NS5_IJSC_llEEENS4_8TiledMMAINS4_8MMA_AtomIJNS4_4SM904GMMA26MMA_64x128x16_F32F16F16_SSILNSP_5MajorE0ELSR_1ELNSP_7ScaleInE1ELSS_1EEEEEENS4_6LayoutINS5_IJSB_SC_SC_EEENS5_IJSC_NSA_ILi0EEESX_EEEEENS5_IJNS4_10UnderscoreES10_S10_EEEEENS4_23SM90_TMA_LOAD_MULTICASTENS4_14ComposedLayoutINS4_7SwizzleILi3ELi4ELi3EEENS4_18smem_ptr_flag_bitsILi16EEENSV_INS5_IJNSA_ILi8EEESH_EEENS5_IJSH_SC_EEEEEEEvNS4_8identityES13_NS14_IS16_S18_NSV_INS5_IJSH_S19_EEENS5_IJSC_SH_EEEEEEEvS1E_EENS_8epilogue10collective6detail29Sm90TmaWarpSpecializedAdapterINS1L_15DefaultEpilogueISJ_SK_SK_NS1K_6thread17LinearCombinationISJ_Li1EffLNS1P_9ScaleType4KindE0ELNS_15FloatRoundStyleE2ESJ_EENS1_15EpilogueDefaultEEEEEvvEEEEvNT_6ParamsE:
[----:B------:R-:W0:Y:S01]  /*0000*/  LDC R1, c[0x0][0x28] ;  /* 0x00000a00ff017b82 */ /* 0x000e220000000800 */
[----:B------:R-:W1:Y:S01]  /*0010*/  S2R R95, SR_TID.X ;  /* 0x00000000005f7919 */ /* 0x000e620000002100 */
[----:B------:R-:W-:Y:S01]  /*0020*/  ELECT P0, URZ, PT ;  /* 0x00000000003f782f */ /* 0x000fe20003800000 */
[----:B------:R-:W-:Y:S01]  /*0030*/  BSSY B0, `(.L_x_0) ;  /* 0x000000f000007945 */ /* 0x000fe20003800000 */
[--C-:B-1----:R-:W-:Y:S02]  /*0040*/  SHF.R.U32.HI R0, RZ, 0x5, R95.reuse ;  /* 0x00000005ff007819 */ /* 0x102fe4000001165f */
[----:B------:R-:W-:-:S03]  /*0050*/  SHF.R.U32.HI R7, RZ, 0x7, R95 ;  /* 0x00000007ff077819 */ /* 0x000fc6000001165f */
[----:B------:R-:W1:Y:S04]  /*0060*/  SHFL.IDX PT, R3, R0, RZ, 0x1f ;  /* 0x00001fff00037589 */ /* 0x000e6800000e0000 */
[----:B------:R2:W3:Y:S01]  /*0070*/  SHFL.IDX PT, R2, R7, RZ, 0x1f ;  /* 0x00001fff07027589 */ /* 0x0004e200000e0000 */
[----:B-1----:R-:W-:-:S13]  /*0080*/  ISETP.NE.OR P0, PT, R3, RZ, !P0 ;  /* 0x000000ff0300720c */ /* 0x002fda0004705670 */
[----:B0-23--:R-:W-:Y:S05]  /*0090*/  @P0 BRA `(.L_x_1) ;  /* 0x0000000000200947 */ /* 0x00dfea0003800000 */
[----:B------:R-:W-:Y:S02]  /*00a0*/  ULDC.64 UR4, c[0x0][0x198] ;  /* 0x0000660000047ab9 */ /* 0x000fe40000000a00 */
[----:B------:R-:W-:Y:S02]  /*00b0*/  UIADD3 UR6, UP0, UR4, 0xf0, URZ ;  /* 0x000000f004067890 */ /* 0x000fe4000ff1e03f */
[----:B------:R-:W-:Y:S02]  /*00c0*/  UIADD3 UR4, UP1, UR4, 0x1f0, URZ ;  /* 0x000001f004047890 */ /* 0x000fe4000ff3e03f */
[----:B------:R-:W-:Y:S02]  /*00d0*/  UIADD3.X UR7, URZ, UR5, URZ, UP0, !UPT ;  /* 0x000000053f077290 */ /* 0x000fe400087fe43f */
[----:B------:R-:W-:-:S07]  /*00e0*/  UIADD3.X UR5, URZ, UR5, URZ, UP1, !UPT ;  /* 0x000000053f057290 */ /* 0x000fce0008ffe43f */
[----:B------:R0:W-:Y:S02]  /*00f0*/  UTMACCTL.PF [UR6] ;  /* 0x00000000060079b9 */ /* 0x0001e40008040000 */
[----:B------:R0:W-:Y:S02]  /*0100*/  UTMACCTL.PF [UR4] ;  /* 0x00000000040079b9 */ /* 0x0001e40008040000 */
[----:B0-----:R-:W-:Y:S01]  /*0110*/  NOP ;  /* 0x0000000000007918 */ /* 0x001fe20000000000 */
.L_x_1:
[----:B------:R-:W-:Y:S05]  /*0120*/  BSYNC B0 ;  /* 0x0000000000007941 */ /* 0x000fea0003800000 */
.L_x_0:
[----:B------:R-:W0:Y:S02]  /*0130*/  SHFL.IDX PT, R5, R0, RZ, 0x1f ;  /* 0x00001fff00057589 */ /* 0x000e2400000e0000 */
[----:B0-----:R-:W-:-:S13]  /*0140*/  ISETP.NE.AND P0, PT, R5, RZ, PT ;  /* 0x000000ff0500720c */ /* 0x001fda0003f05270 */
[----:B------:R-:W-:Y:S05]  /*0150*/  @P0 BRA `(.L_x_2) ;  /* 0x0000000000680947 */ /* 0x000fea0003800000 */
[----:B------:R-:W0:Y:S01]  /*0160*/  S2UR UR8, SR_CgaCtaId ;  /* 0x00000000000879c3 */ /* 0x000e220000008800 */
[----:B------:R-:W-:Y:S01]  /*0170*/  UMOV UR4, 0x400 ;  /* 0x0000040000047882 */ /* 0x000fe20000000000 */
[----:B------:R-:W-:Y:S01]  /*0180*/  UMOV UR5, 0x1 ;  /* 0x0000000100057882 */ /* 0x000fe20000000000 */
[----:B------:R-:W-:Y:S01]  /*0190*/  UMOV UR6, 0x6 ;  /* 0x0000000600067882 */ /* 0x000fe20000000000 */
[----:B------:R-:W-:Y:S01]  /*01a0*/  ELECT P0, URZ, PT ;  /* 0x00000000003f782f */ /* 0x000fe20003800000 */
[----:B------:R-:W-:-:S04]  /*01b0*/  UIADD3 UR6, -UR6, 0x100000, URZ ;  /* 0x0010000006067890 */ /* 0x000fc8000fffe13f */
[----:B------:R-:W-:Y:S02]  /*01c0*/  USHF.L.U32 UR7, UR6, 0xb, URZ ;  /* 0x0000000b06077899 */ /* 0x000fe4000800063f */
[----:B------:R-:W-:Y:S02]  /*01d0*/  USHF.L.U32 UR6, UR6, 0x1, URZ ;  /* 0x0000000106067899 */ /* 0x000fe4000800063f */
[----:B0-----:R-:W-:Y:S02]  /*01e0*/  ULEA UR8, UR8, UR4, 0x18 ;  /* 0x0000000408087291 */ /* 0x001fe4000f8ec03f */
[----:B------:R-:W-:-:S04]  /*01f0*/  UIADD3 UR4, -UR5, 0x100000, URZ ;  /* 0x0010000005047890 */ /* 0x000fc8000fffe13f */
[----:B------:R-:W-:Y:S02]  /*0200*/  USHF.L.U32 UR5, UR4, 0xb, URZ ;  /* 0x0000000b04057899 */ /* 0x000fe4000800063f */
[----:B------:R-:W-:Y:S01]  /*0210*/  USHF.L.U32 UR4, UR4, 0x1, URZ ;  /* 0x0000000104047899 */ /* 0x000fe2000800063f */
[----:B------:R-:W0:Y:S11]  /*0220*/  FENCE.VIEW.ASYNC.S ;  /* 0x00000000000073c6 */ /* 0x000e360000000000 */
[----:B0-----:R0:W1:Y:S01]  /*0230*/  SYNCS.EXCH.64 URZ, [UR8], UR4 ;  /* 0x00000004083f75b2 */ /* 0x0010620008000100 */
[----:B------:R0:W2:Y:S01]  /*0240*/  SYNCS.EXCH.64 URZ, [UR8+0x30], UR6 ;  /* 0x00003006083f75b2 */ /* 0x0000a20008000100 */
[----:B------:R0:W3:Y:S01]  /*0250*/  SYNCS.EXCH.64 URZ, [UR8+0x8], UR4 ;  /* 0x00000804083f75b2 */ /* 0x0000e20008000100 */
[----:B------:R0:W4:Y:S01]  /*0260*/  SYNCS.EXCH.64 URZ, [UR8+0x38], UR6 ;  /* 0x00003806083f75b2 */ /* 0x0001220008000100 */
[----:B------:R0:W0:Y:S01]  /*0270*/  SYNCS.EXCH.64 URZ, [UR8+0x10], UR4 ;  /* 0x00001004083f75b2 */ /* 0x0000220008000100 */
[----:B------:R0:W0:Y:S01]  /*0280*/  SYNCS.EXCH.64 URZ, [UR8+0x40], UR6 ;  /* 0x00004006083f75b2 */ /* 0x0000220008000100 */
[----:B------:R0:W0:Y:S01]  /*0290*/  SYNCS.EXCH.64 URZ, [UR8+0x18], UR4 ;  /* 0x00001804083f75b2 */ /* 0x0000220008000100 */
[----:B------:R0:W0:Y:S01]  /*02a0*/  SYNCS.EXCH.64 URZ, [UR8+0x48], UR6 ;  /* 0x00004806083f75b2 */ /* 0x0000220008000100 */
[----:B------:R0:W0:Y:S01]  /*02b0*/  SYNCS.EXCH.64 URZ, [UR8+0x20], UR4 ;  /* 0x00002004083f75b2 */ /* 0x0000220008000100 */
[----:B------:R0:W0:Y:S01]  /*02c0*/  SYNCS.EXCH.64 URZ, [UR8+0x50], UR6 ;  /* 0x00005006083f75b2 */ /* 0x0000220008000100 */
[----:B------:R0:W0:Y:S01]  /*02d0*/  SYNCS.EXCH.64 URZ, [UR8+0x28], UR4 ;  /* 0x00002804083f75b2 */ /* 0x0000220008000100 */
[----:B------:R0:W0:Y:S01]  /*02e0*/  SYNCS.EXCH.64 URZ, [UR8+0x58], UR6 ;  /* 0x00005806083f75b2 */ /* 0x0000220008000100 */
[----:B------:R-:W-:Y:S01]  /*02f0*/  NOP ;  /* 0x0000000000007918 */ /* 0x000fe20000000000 */
.L_x_2:
[----:B------:R-:W-:Y:S01]  /*0300*/  SHF.R.S32.HI R4, RZ, 0x1f, R95 ;  /* 0x0000001fff047819 */ /* 0x000fe2000001145f */
[----:B------:R-:W5:Y:S01]  /*0310*/  SHFL.IDX PT, R0, R0, RZ, 0x1f ;  /* 0x00001fff00007589 */ /* 0x000f6200000e0000 */
[----:B0-----:R-:W0:Y:S01]  /*0320*/  S2UR UR8, SR_CTAID.X ;  /* 0x00000000000879c3 */ /* 0x001e220000002500 */
[----:B------:R-:W-:Y:S02]  /*0330*/  ELECT P0, URZ, PT ;  /* 0x00000000003f782f */ /* 0x000fe40003800000 */
[----:B------:R-:W-:Y:S01]  /*0340*/  LEA.HI R4, R4, R95, RZ, 0x7 ;  /* 0x0000005f04047211 */ /* 0x000fe200078f38ff */
[----:B------:R-:W-:Y:S01]  /*0350*/  ULDC UR4, c[0x0][0x150] ;  /* 0x0000540000047ab9 */ /* 0x000fe20000000800 */
[----:B------:R-:W-:Y:S01]  /*0360*/  SHF.R.S32.HI R6, RZ, 0x1f, R5 ;  /* 0x0000001fff067819 */ /* 0x000fe20000011405 */
[----:B------:R-:W-:Y:S01]  /*0370*/  NOP ;  /* 0x0000000000007918 */ /* 0x000fe20000000000 */
[----:B------:R-:W-:Y:S01]  /*0380*/  LOP3.LUT R4, R4, 0xffffff80, RZ, 0xc0, !PT ;  /* 0xffffff8004047812 */ /* 0x000fe200078ec0ff */
[----:B------:R-:W-:Y:S01]  /*0390*/  NOP ;  /* 0x0000000000007918 */ /* 0x000fe20000000000 */
[----:B------:R-:W-:Y:S01]  /*03a0*/  LEA.HI R6, R6, R5, RZ, 0x2 ;  /* 0x0000000506067211 */ /* 0x000fe200078f10ff */
[----:B------:R-:W1:Y:S01]  /*03b0*/  LDC R11, c[0x0][0x144] ;  /* 0x00005100ff0b7b82 */ /* 0x000e620000000800 */
[----:B------:R-:W-:Y:S01]  /*03c0*/  IMAD.MOV.U32 R22, RZ, RZ, 0x1 ;  /* 0x00000001ff167424 */ /* 0x000fe200078e00ff */
[----:B------:R-:W-:Y:S01]  /*03d0*/  ISETP.NE.AND P3, PT, R2, RZ, PT ;  /* 0x000000ff0200720c */ /* 0x000fe20003f65270 */
[----:B------:R-:W-:Y:S01]  /*03e0*/  IMAD.IADD R8, R95, 0x1, -R4 ;  /* 0x000000015f087824 */ /* 0x000fe200078e0a04 */
[----:B------:R-:W-:Y:S01]  /*03f0*/  LOP3.LUT R6, R6, 0x3ffffffc, RZ, 0xc0, !PT ;  /* 0x3ffffffc06067812 */ /* 0x000fe200078ec0ff */
[----:B------:R-:W2:Y:S03]  /*0400*/  S2R R4, SR_CTAID.Y ;  /* 0x0000000000047919 */ /* 0x000ea60000002600 */
[----:B------:R-:W-:Y:S01]  /*0410*/  SHF.R.S32.HI R9, RZ, 0x1f, R8 ;  /* 0x0000001fff097819 */ /* 0x000fe20000011408 */
[----:B------:R-:W-:Y:S01]  /*0420*/  IMAD.IADD R6, R5, 0x1, -R6 ;  /* 0x0000000105067824 */ /* 0x000fe200078e0a06 */
[----:B------:R-:W3:Y:S02]  /*0430*/  LDC R13, c[0x0][0x140] ;  /* 0x00005000ff0d7b82 */ /* 0x000ee40000000800 */
[----:B------:R-:W-:-:S02]  /*0440*/  LEA.HI R9, R9, R8, RZ, 0x3 ;  /* 0x0000000809097211 */ /* 0x000fc400078f18ff */
[----:B-----5:R-:W-:Y:S02]  /*0450*/  ISETP.NE.OR P0, PT, R0, RZ, !P0 ;  /* 0x000000ff0000720c */ /* 0x020fe40004705670 */
[--C-:B------:R-:W-:Y:S02]  /*0460*/  SHF.R.S32.HI R0, RZ, 0x3, R9.reuse ;  /* 0x00000003ff007819 */ /* 0x100fe40000011409 */
[----:B0-----:R-:W-:Y:S02]  /*0470*/  I2FP.F32.U32 R10, UR8 ;  /* 0x00000008000a7c45 */ /* 0x001fe40008201000 */
[----:B------:R-:W-:-:S03]  /*0480*/  SHF.R.S32.HI R9, RZ, 0x1f, R9 ;  /* 0x0000001fff097819 */ /* 0x000fc60000011409 */
[----:B------:R-:W-:Y:S01]  /*0490*/  FMUL R10, R10, UR4 ;  /* 0x000000040a0a7c20 */ /* 0x000fe20008400000 */
[----:B------:R-:W-:Y:S01]  /*04a0*/  LEA.HI R9, R9, R0, RZ, 0x2 ;  /* 0x0000000009097211 */ /* 0x000fe200078f10ff */
[----:B------:R-:W-:Y:S02]  /*04b0*/  ULDC UR4, c[0x0][0x154] ;  /* 0x0000550000047ab9 */ /* 0x000fe40000000800 */
[----:B------:R-:W-:Y:S01]  /*04c0*/  VOTEU.ALL UP0, P0 ;  /* 0x00000000003f7886 */ /* 0x000fe20000000000 */
[----:B------:R-:W-:Y:S01]  /*04d0*/  LOP3.LUT R9, R9, 0xfffffffc, RZ, 0xc0, !PT ;  /* 0xfffffffc09097812 */ /* 0x000fe200078ec0ff */
[----:B------:R-:W0:Y:S01]  /*04e0*/  F2I.U32.TRUNC.NTZ R10, R10 ;  /* 0x0000000a000a7305 */ /* 0x000e22000020f000 */
[----:B------:R-:W-:Y:S02]  /*04f0*/  VOTEU.ALL UP1, P0 ;  /* 0x00000000003f7886 */ /* 0x000fe40000020000 */
[----:B------:R-:W5:Y:S01]  /*0500*/  @!UP0 S2UR UR7, SR_CgaCtaId ;  /* 0x00000000000789c3 */ /* 0x000f620000008800 */
[----:B------:R-:W-:Y:S01]  /*0510*/  IMAD.IADD R9, R0, 0x1, -R9 ;  /* 0x0000000100097824 */ /* 0x000fe200078e0a09 */
[----:B------:R-:W-:Y:S01]  /*0520*/  SHF.R.S32.HI R0, RZ, 0x1f, R3 ;  /* 0x0000001fff007819 */ /* 0x000fe20000011403 */
[----:B------:R-:W-:Y:S01]  /*0530*/  @!UP0 UMOV UR6, 0x400 ;  /* 0x0000040000068882 */ /* 0x000fe20000000000 */
[----:B---3--:R-:W-:Y:S01]  /*0540*/  ISETP.EQ.U32.AND P2, PT, R13, 0x1, PT ;  /* 0x000000010d00780c */ /* 0x008fe20003f42070 */
[----:B------:R-:W-:Y:S01]  /*0550*/  IMAD R19, R6, 0x4, R9 ;  /* 0x0000000406137824 */ /* 0x000fe200078e0209 */
[----:B--2---:R-:W-:-:S02]  /*0560*/  I2FP.F32.U32 R12, R4 ;  /* 0x00000004000c7245 */ /* 0x004fc40000201000 */
[----:B------:R-:W2:Y:S01]  /*0570*/  LDC R9, c[0x0][0x148] ;  /* 0x00005200ff097b82 */ /* 0x000ea20000000800 */
[----:B------:R-:W-:Y:S02]  /*0580*/  LEA.HI R0, R0, R3, RZ, 0x2 ;  /* 0x0000000300007211 */ /* 0x000fe400078f10ff */
[----:B------:R-:W-:Y:S01]  /*0590*/  LEA.HI R6, R19, R19, RZ, 0x1 ;  /* 0x0000001313067211 */ /* 0x000fe200078f08ff */
[----:B0-----:R-:W-:Y:S02]  /*05a0*/  IMAD.MOV R14, RZ, RZ, -R10 ;  /* 0x000000ffff0e7224 */ /* 0x001fe400078e0a0a */
[----:B------:R-:W-:Y:S01]  /*05b0*/  FMUL R12, R12, UR4 ;  /* 0x000000040c0c7c20 */ /* 0x000fe20008400000 */
[----:B------:R-:W-:Y:S01]  /*05c0*/  LOP3.LUT R0, R0, 0xfffffffc, RZ, 0xc0, !PT ;  /* 0xfffffffc00007812 */ /* 0x000fe200078ec0ff */
[----:B------:R-:W-:Y:S01]  /*05d0*/  UMOV UR4, 0x20 ;  /* 0x0000002000047882 */ /* 0x000fe20000000000 */
[----:B------:R-:W-:Y:S01]  /*05e0*/  LOP3.LUT R10, R6, 0xfffffffe, RZ, 0xc0, !PT ;  /* 0xfffffffe060a7812 */ /* 0x000fe200078ec0ff */
[----:B-1----:R-:W-:Y:S01]  /*05f0*/  IMAD R6, R11, R14, UR8 ;  /* 0x000000080b067e24 */ /* 0x002fe2000f8e020e */
[----:B------:R-:W-:-:S04]  /*0600*/  @!UP0 UIADD3 UR4, -UR4, 0x100000, URZ ;  /* 0x0010000004048890 */ /* 0x000fc8000fffe13f */
[----:B------:R-:W-:Y:S02]  /*0610*/  @!UP0 USHF.L.U32 UR5, UR4, 0xb, URZ ;  /* 0x0000000b04058899 */ /* 0x000fe4000800063f */
[----:B------:R-:W-:Y:S01]  /*0620*/  @!UP0 USHF.L.U32 UR4, UR4, 0x1, URZ ;  /* 0x0000000104048899 */ /* 0x000fe2000800063f */
[----:B------:R-:W0:Y:S01]  /*0630*/  F2I.U32.TRUNC.NTZ R12, R12 ;  /* 0x0000000c000c7305 */ /* 0x000e22000020f000 */
[----:B------:R-:W-:Y:S02]  /*0640*/  IMAD.IADD R3, R3, 0x1, -R0 ;  /* 0x0000000103037824 */ /* 0x000fe400078e0a00 */
[C---:B------:R-:W-:Y:S02]  /*0650*/  IMAD.IADD R11, R19.reuse, 0x1, -R10 ;  /* 0x00000001130b7824 */ /* 0x040fe400078e0a0a */
[----:B------:R-:W-:Y:S01]  /*0660*/  IMAD.SHL.U32 R10, R19, 0x4, RZ ;  /* 0x00000004130a7824 */ /* 0x000fe200078e00ff */
[----:B-----5:R-:W-:Y:S01]  /*0670*/  @!UP0 ULEA UR6, UR7, UR6, 0x18 ;  /* 0x0000000607068291 */ /* 0x020fe2000f8ec03f */
[----:B------:R-:W-:Y:S01]  /*0680*/  ISETP.NE.AND P1, PT, R3, 0x3, PT ;  /* 0x000000030300780c */ /* 0x000fe20003f25270 */
[----:B------:R-:W-:Y:S01]  /*0690*/  VOTEU.ALL UP0, P0 ;  /* 0x00000000003f7886 */ /* 0x000fe20000000000 */
[----:B------:R-:W-:-:S02]  /*06a0*/  ISETP.NE.AND P4, PT, R11, R6, PT ;  /* 0x000000060b00720c */ /* 0x000fc40003f85270 */
[----:B------:R-:W-:Y:S02]  /*06b0*/  LOP3.LUT R19, R19, 0xc, R10, 0x78, !PT ;  /* 0x0000000c13137812 */ /* 0x000fe400078e780a */
[----:B------:R-:W-:Y:S01]  /*06c0*/  LOP3.LUT P0, RZ, R8, 0x7, RZ, 0xc0, !PT ;  /* 0x0000000708ff7812 */ /* 0x000fe2000780c0ff */
[C---:B------:R-:W-:Y:S01]  /*06d0*/  VIADD R8, R2.reuse, 0xffffffff ;  /* 0xffffffff02087836 */ /* 0x040fe20000000000 */
[----:B------:R-:W-:Y:S01]  /*06e0*/  ISETP.EQ.OR P1, PT, R3, RZ, !P1 ;  /* 0x000000ff0300720c */ /* 0x000fe20004f22670 */
[----:B0-----:R-:W-:Y:S01]  /*06f0*/  IMAD.MOV R23, RZ, RZ, -R12 ;  /* 0x000000ffff177224 */ /* 0x001fe200078e0a0c */
[----:B------:R-:W-:Y:S01]  /*0700*/  ISETP.LT.U32.AND P0, PT, R19, 0x4, !P0 ;  /* 0x000000041300780c */ /* 0x000fe20004701070 */
[----:B------:R-:W0:Y:S02]  /*0710*/  FENCE.VIEW.ASYNC.S ;  /* 0x00000000000073c6 */ /* 0x000e240000000000 */
[----:B0-----:R0:W1:Y:S01]  /*0720*/  @!UP0 SYNCS.EXCH.64 URZ, [UR6+0x70], UR4 ;  /* 0x00007004063f85b2 */ /* 0x0010620008000100 */
[----:B------:R-:W-:Y:S01]  /*0730*/  ISETP.EQ.AND P1, PT, R2, RZ, P1 ;  /* 0x000000ff0200720c */ /* 0x000fe20000f22270 */
[----:B--2---:R-:W-:Y:S01]  /*0740*/  IMAD R11, R9, R23, R4 ;  /* 0x00000017090b7224 */ /* 0x004fe200078e0204 */
[----:B------:R-:W-:-:S02]  /*0750*/  ISETP.GE.U32.AND P6, PT, R8, 0x2, PT ;  /* 0x000000020800780c */ /* 0x000fc40003fc6070 */
[----:B------:R-:W-:Y:S02]  /*0760*/  @P4 LEA.HI R0, R19, R19, RZ, 0x1 ;  /* 0x0000001313004211 */ /* 0x000fe400078f08ff */
[----:B------:R-:W-:Y:S02]  /*0770*/  SEL R18, RZ, 0x1, !P1 ;  /* 0x00000001ff127807 */ /* 0x000fe40004800000 */
[----:B------:R-:W-:Y:S02]  /*0780*/  @P4 SHF.R.S32.HI R0, RZ, 0x1, R0 ;  /* 0x00000001ff004819 */ /* 0x000fe40000011400 */
[----:B------:R-:W-:Y:S02]  /*0790*/  SEL R18, R18, 0x2, P6 ;  /* 0x0000000212127807 */ /* 0x000fe40003000000 */
[----:B------:R-:W-:Y:S02]  /*07a0*/  @P4 ISETP.NE.AND P5, PT, R0, R11, PT ;  /* 0x0000000b0000420c */ /* 0x000fe40003fa5270 */
[----:B------:R-:W-:Y:S01]  /*07b0*/  SEL R11, RZ, 0x1, !P0 ;  /* 0x00000001ff0b7807 */ /* 0x000fe20004000000 */
[----:B------:R0:W2:Y:S01]  /*07c0*/  @!UP1 SYNCS.EXCH.64 URZ, [UR6+0x78], UR4 ;  /* 0x00007804063f95b2 */ /* 0x0000a20008000100 */
[----:B------:R-:W-:Y:S01]  /*07d0*/  @P4 SEL R22, RZ, 0x1, P5 ;  /* 0x00000001ff164807 */ /* 0x000fe20002800000 */
[----:B------:R-:W-:Y:S01]  /*07e0*/  NOP ;  /* 0x0000000000007918 */ /* 0x000fe20000000000 */
[----:B------:R-:W-:-:S02]  /*07f0*/  LOP3.LUT R0, R95, 0x7f, RZ, 0xc0, !PT ;  /* 0x0000007f5f007812 */ /* 0x000fc400078ec0ff */
[----:B------:R-:W-:Y:S01]  /*0800*/  LOP3.LUT R22, R22, R11, RZ, 0xc0, !PT ;  /* 0x0000000b16167212 */ /* 0x000fe200078ec0ff */
[----:B01----:R-:W-:Y:S06]  /*0810*/  @!P2 BRA `(.L_x_3) ;  /* 0x000000000008a947 */ /* 0x003fec0003800000 */
[----:B--2-4-:R-:W-:Y:S01]  /*0820*/  UCGABAR_ARV ;  /* 0x00000000000079c7 */ /* 0x014fe20008000000 */
[----:B------:R-:W-:Y:S05]  /*0830*/  BRA `(.L_x_4) ;  /* 0x0000000000047947 */ /* 0x000fea0003800000 */
.L_x_3:
[----:B--2-4-:R-:W-:Y:S01]  /*0840*/  NOP ;  /* 0x0000000000007918 */ /* 0x014fe20000000000 */
.L_x_4:
[----:B------:R-:W0:Y:S01]  /*0850*/  LDC R2, c[0x0][0x65c] ;  /* 0x00019700ff027b82 */ /* 0x000e220000000800 */
[----:B------:R-:W-:Y:S02]  /*0860*/  IMAD.U32 R10, RZ, RZ, UR8 ;  /* 0x00000008ff0a7e24 */ /* 0x000fe4000f8e00ff */
[----:B------:R-:W-:Y:S01]  /*0870*/  IMAD.MOV.U32 R11, RZ, RZ, RZ ;  /* 0x000000ffff0b7224 */ /* 0x000fe200078e00ff */
[----:B0-----:R-:W-:-:S04]  /*0880*/  ISETP.NE.AND P1, PT, R2, 0x1, PT ;  /* 0x000000010200780c */ /* 0x001fc80003f25270 */
[----:B------:R-:W-:-:S09]  /*0890*/  P2R R5, PR, RZ, 0x2 ;  /* 0x00000002ff057803 */ /* 0x000fd20000000000 */
[----:B------:R-:W0:Y:S01]  /*08a0*/  @P1 LDC R17, c[0x0][0x10] ;  /* 0x00000400ff111b82 */ /* 0x000e220000000800 */
[----:B------:R-:W-:Y:S02]  /*08b0*/  @P1 IMAD.MOV.U32 R5, RZ, RZ, RZ ;  /* 0x000000ffff051224 */ /* 0x000fe400078e00ff */
[----:B------:R-:W-:-:S05]  /*08c0*/  @P1 IMAD.MOV.U32 R15, RZ, RZ, RZ ;  /* 0x000000ffff0f1224 */ /* 0x000fca00078e00ff */
[----:B------:R-:W1:Y:S01]  /*08d0*/  @!P1 LDC R13, c[0x0][0xc] ;  /* 0x00000300ff0d9b82 */ /* 0x000e620000000800 */
[----:B------:R-:W-:Y:S01]  /*08e0*/  ULDC UR4, c[0x0][0xc] ;  /* 0x0000030000047ab9 */ /* 0x000fe20000000800 */
[----:B------:R-:W-:Y:S01]  /*08f0*/  ULDC UR5, c[0x0][0x10] ;  /* 0x0000040000057ab9 */ /* 0x000fe20000000800 */
[----:B------:R-:W-:Y:S01]  /*0900*/  ULDC UR6, c[0x0][0x14] ;  /* 0x0000050000067ab9 */ /* 0x000fe20000000800 */
[----:B------:R-:W-:-:S04]  /*0910*/  UIMAD.WIDE.U32 UR4, UR4, UR5, URZ ;  /* 0x00000005040472a5 */ /* 0x000fc8000f8e003f */
[----:B------:R-:W-:Y:S02]  /*0920*/  UIMAD.WIDE.U32 UR36, UR4, UR6, URZ ;  /* 0x00000006042472a5 */ /* 0x000fe4000f8e003f */
[----:B------:R-:W-:-:S04]  /*0930*/  UIMAD UR42, UR5, UR6, URZ ;  /* 0x00000006052a72a4 */ /* 0x000fc8000f8e023f */
[----:B------:R-:W-:Y:S01]  /*0940*/  UIADD3 UR42, UR37, UR42, URZ ;  /* 0x0000002a252a7290 */ /* 0x000fe2000fffe03f */
[----:B0-----:R-:W-:-:S04]  /*0950*/  @P1 IMAD.WIDE.U32 R16, R17, UR8, R4 ;  /* 0x0000000811101c25 */ /* 0x001fc8000f8e0004 */
[----:B------:R-:W-:Y:S02]  /*0960*/  @P1 IMAD.IADD R17, R17, 0x1, R15 ;  /* 0x0000000111111824 */ /* 0x000fe400078e020f */
[----:B-1----:R-:W-:-:S04]  /*0970*/  @!P1 IMAD.WIDE.U32 R10, R4, R13, R10 ;  /* 0x0000000d040a9225 */ /* 0x002fc800078e000a */
[----:B------:R-:W-:Y:S02]  /*0980*/  @!P1 IMAD.MOV.U32 R16, RZ, RZ, R10 ;  /* 0x000000ffff109224 */ /* 0x000fe400078e000a */
[----:B------:R-:W-:Y:S01]  /*0990*/  @!P1 IMAD.MOV.U32 R17, RZ, RZ, R11 ;  /* 0x000000ffff119224 */ /* 0x000fe200078e000b */
[----:B------:R-:W-:Y:S06]  /*09a0*/  @!P2 BRA `(.L_x_5) ;  /* 0x00000000000ca947 */ /* 0x000fec0003800000 */
[----:B------:R-:W-:Y:S01]  /*09b0*/  UCGABAR_WAIT ;  /* 0x0000000000007dc7 */ /* 0x000fe20008000000 */
[----:B------:R-:W-:Y:S01]  /*09c0*/  CCTL.IVALL ;  /* 0x00000000ff00798f */ /* 0x000fe20002000000 */
[----:B------:R-:W-:Y:S05]  /*09d0*/  BRA `(.L_x_6) ;  /* 0x0000000000047947 */ /* 0x000fea0003800000 */
.L_x_5:
[----:B------:R-:W-:Y:S06]  /*09e0*/  BAR.SYNC.DEFER_BLOCKING 0x0 ;  /* 0x0000000000007b1d */ /* 0x000fec0000010000 */
.L_x_6:
[----:B------:R-:W-:Y:S05]  /*09f0*/  @!P3 BRA `(.L_x_7) ;  /* 0x0000005c00a8b947 */ /* 0x000fea0003800000 */
[----:B------:R-:W-:-:S13]  /*0a00*/  ISETP.GT.U32.AND P0, PT, R8, 0x1, PT ;  /* 0x000000010800780c */ /* 0x000fda0003f04070 */
[----:B------:R-:W-:Y:S05]  /*0a10*/  @P0 EXIT ;  /* 0x000000000000094d */ /* 0x000fea0003800000 */
[----:B------:R-:W-:Y:S01]  /*0a20*/  ULDC.64 UR4, c[0x0][0x650] ;  /* 0x0001940000047ab9 */ /* 0x000fe20000000a00 */
[----:B------:R-:W-:Y:S01]  /*0a30*/  PRMT R3, RZ, 0x7610, R3 ;  /* 0x00007610ff037816 */ /* 0x000fe20000000003 */
[----:B------:R-:W-:Y:S01]  /*0a40*/  IMAD.MOV.U32 R103, RZ, RZ, -0x1 ;  /* 0xffffffffff677424 */ /* 0x000fe200078e00ff */
[----:B------:R-:W-:Y:S01]  /*0a50*/  ISETP.GE.U32.AND P0, PT, R16, UR4, PT ;  /* 0x0000000410007c0c */ /* 0x000fe2000bf06070 */
[----:B------:R-:W-:Y:S02]  /*0a60*/  IMAD.MOV.U32 R100, RZ, RZ, -0x1 ;  /* 0xffffffffff647424 */ /* 0x000fe400078e00ff */
[----:B------:R-:W-:Y:S01]  /*0a70*/  IMAD.MOV.U32 R101, RZ, RZ, -0x1 ;  /* 0xffffffffff657424 */ /* 0x000fe200078e00ff */
[----:B------:R-:W-:-:S13]  /*0a80*/  ISETP.GE.U32.AND.EX P0, PT, R17, UR5, PT, P0 ;  /* 0x0000000511007c0c */ /* 0x000fda000bf06100 */
[----:B------:R-:W-:Y:S05]  /*0a90*/  @P0 BRA `(.L_x_8) ;  /* 0x0000000400280947 */ /* 0x000fea0003800000 */
[----:B------:R-:W0:Y:S01]  /*0aa0*/  LDC.64 R24, c[0x0][0x628] ;  /* 0x00018a00ff187b82 */ /* 0x000e220000000a00 */
[----:B------:R-:W-:Y:S02]  /*0ab0*/  IMAD.MOV.U32 R10, RZ, RZ, R16 ;  /* 0x000000ffff0a7224 */ /* 0x000fe400078e0010 */
[----:B------:R-:W-:-:S05]  /*0ac0*/  IMAD.MOV.U32 R11, RZ, RZ, R17 ;  /* 0x000000ffff0b7224 */ /* 0x000fca00078e0011 */
[----:B------:R-:W1:Y:S08]  /*0ad0*/  LDC R8, c[0x0][0x630] ;  /* 0x00018c00ff087b82 */ /* 0x000e700000000800 */
[----:B------:R-:W2:Y:S01]  /*0ae0*/  LDC.64 R26, c[0x0][0x620] ;  /* 0x00018800ff1a7b82 */ /* 0x000ea20000000a00 */
[----:B0-----:R-:W-:-:S04]  /*0af0*/  ISETP.NE.U32.AND P0, PT, R24, RZ, PT ;  /* 0x000000ff1800720c */ /* 0x001fc80003f05070 */
[----:B------:R-:W-:-:S13]  /*0b00*/  ISETP.NE.AND.EX P0, PT, R25, RZ, PT, P0 ;  /* 0x000000ff1900720c */ /* 0x000fda0003f05300 */
[----:B-12---:R-:W-:Y:S05]  /*0b10*/  @!P0 BRA `(.L_x_9) ;  /* 0x0000000000288947 */ /* 0x006fea0003800000 */
[----:B------:R-:W0:Y:S02]  /*0b20*/  LDC R3, c[0x0][0x634] ;  /* 0x00018d00ff037b82 */ /* 0x000e240000000800 */
[----:B0-----:R-:W-:-:S05]  /*0b30*/  IADD3 R3, P0, R16, R3, RZ ;  /* 0x0000000310037210 */ /* 0x001fca0007f1e0ff */
[----:B------:R-:W-:-:S04]  /*0b40*/  IMAD.X R21, RZ, RZ, R17, P0 ;  /* 0x000000ffff157224 */ /* 0x000fc800000e0611 */
[----:B------:R-:W-:-:S04]  /*0b50*/  IMAD.WIDE.U32 R10, R21, R24, RZ ;  /* 0x00000018150a7225 */ /* 0x000fc800078e00ff */
[----:B------:R-:W-:-:S04]  /*0b60*/  IMAD.WIDE.U32 R12, P0, R3, R25, R10 ;  /* 0x00000019030c7225 */ /* 0x000fc8000780000a */
[----:B------:R-:W-:-:S04]  /*0b70*/  IMAD.WIDE.U32 R10, R3, R24, RZ ;  /* 0x00000018030a7225 */ /* 0x000fc800078e00ff */
[----:B------:R-:W-:Y:S01]  /*0b80*/  IMAD.X R15, RZ, RZ, RZ, P0 ;  /* 0x000000ffff0f7224 */ /* 0x000fe200000e06ff */
[----:B------:R-:W-:Y:S01]  /*0b90*/  IADD3 RZ, P0, R11, R12, RZ ;  /* 0x0000000c0bff7210 */ /* 0x000fe20007f1e0ff */
[----:B------:R-:W-:-:S04]  /*0ba0*/  IMAD.MOV.U32 R14, RZ, RZ, R13 ;  /* 0x000000ffff0e7224 */ /* 0x000fc800078e000d */
[----:B------:R-:W-:-:S08]  /*0bb0*/  IMAD.WIDE.U32.X R10, R21, R25, R14, P0 ;  /* 0x00000019150a7225 */ /* 0x000fd000000e040e */
.L_x_9:
[----:B------:R-:W0:Y:S01]  /*0bc0*/  LDC.64 R30, c[0x0][0x640] ;  /* 0x00019000ff1e7b82 */ /* 0x000e220000000a00 */
[-CC-:B------:R-:W-:Y:S01]  /*0bd0*/  SHF.R.U64 R101, R10, R8.reuse, R11.reuse ;  /* 0x000000080a657219 */ /* 0x180fe2000000120b */
[----:B------:R-:W-:Y:S01]  /*0be0*/  IMAD R29, R9, R23, R4 ;  /* 0x00000017091d7224 */ /* 0x000fe200078e0204 */
[----:B------:R-:W-:Y:S01]  /*0bf0*/  SHF.R.U32.HI R3, RZ, R8, R11 ;  /* 0x00000008ff037219 */ /* 0x000fe2000001160b */
[----:B------:R-:W-:Y:S01]  /*0c00*/  IMAD.MOV.U32 R23, RZ, RZ, 0x1 ;  /* 0x00000001ff177424 */ /* 0x000fe200078e00ff */
[----:B------:R-:W-:-:S03]  /*0c10*/  IADD3 R5, P0, RZ, -R101, RZ ;  /* 0x80000065ff057210 */ /* 0x000fc60007f1e0ff */
[----:B------:R-:W1:Y:S02]  /*0c20*/  LDC R12, c[0x0][0x618] ;  /* 0x00018600ff0c7b82 */ /* 0x000e640000000800 */
[----:B------:R-:W-:Y:S02]  /*0c30*/  IMAD.X R3, RZ, RZ, ~R3, P0 ;  /* 0x000000ffff037224 */ /* 0x000fe400000e0e03 */
[----:B------:R-:W-:-:S04]  /*0c40*/  IMAD.WIDE.U32 R10, R5, R26, R16 ;  /* 0x0000001a050a7225 */ /* 0x000fc800078e0010 */
[----:B------:R-:W2:Y:S01]  /*0c50*/  LDC R20, c[0x0][0x608] ;  /* 0x00018200ff147b82 */ /* 0x000ea20000000800 */
[----:B------:R-:W-:Y:S02]  /*0c60*/  IMAD R8, R3, R26, RZ ;  /* 0x0000001a03087224 */ /* 0x000fe400078e02ff */
[----:B------:R-:W-:Y:S02]  /*0c70*/  IMAD.MOV.U32 R3, RZ, RZ, -0x1 ;  /* 0xffffffffff037424 */ /* 0x000fe400078e00ff */
[----:B------:R-:W-:-:S03]  /*0c80*/  IMAD R5, R5, R27, R8 ;  /* 0x0000001b05057224 */ /* 0x000fc600078e0208 */
[----:B------:R-:W3:Y:S01]  /*0c90*/  LDC R28, c[0x0][0x658] ;  /* 0x00019600ff1c7b82 */ /* 0x000ee20000000800 */
[----:B------:R-:W-:Y:S01]  /*0ca0*/  IMAD.IADD R5, R11, 0x1, R5 ;  /* 0x000000010b057824 */ /* 0x000fe200078e0205 */
[----:B0-----:R-:W-:-:S04]  /*0cb0*/  ISETP.NE.U32.AND P0, PT, R30, RZ, PT ;  /* 0x000000ff1e00720c */ /* 0x001fc80003f05070 */
[----:B------:R-:W-:Y:S02]  /*0cc0*/  ISETP.NE.AND.EX P0, PT, R31, RZ, PT, P0 ;  /* 0x000000ff1f00720c */ /* 0x000fe40003f05300 */
[----:B------:R-:W0:Y:S01]  /*0cd0*/  LDC R24, c[0x0][0x600] ;  /* 0x00018000ff187b82 */ /* 0x000e220000000800 */
[-CC-:B-1----:R-:W-:Y:S02]  /*0ce0*/  SHF.R.U64 R14, R10, R12.reuse, R5.reuse ;  /* 0x0000000c0a0e7219 */ /* 0x182fe40000001205 */
[----:B------:R-:W-:-:S05]  /*0cf0*/  SHF.R.U32.HI R5, RZ, R12, R5 ;  /* 0x0000000cff057219 */ /* 0x000fca0000011605 */
[----:B------:R-:W1:Y:S01]  /*0d00*/  LDC R15, c[0x0][0x648] ;  /* 0x00019200ff0f7b82 */ /* 0x000e620000000800 */
[-CC-:B--2---:R-:W-:Y:S02]  /*0d10*/  SHF.R.U64 R27, R14, R20.reuse, R5.reuse ;  /* 0x000000140e1b7219 */ /* 0x184fe40000001205 */
[----:B------:R-:W-:-:S05]  /*0d20*/  SHF.R.U32.HI R5, RZ, R20, R5 ;  /* 0x00000014ff057219 */ /* 0x000fca0000011605 */
[----:B------:R-:W2:Y:S01]  /*0d30*/  LDC R21, c[0x0][0x638] ;  /* 0x00018e00ff157b82 */ /* 0x000ea20000000800 */
[-CC-:B---3--:R-:W-:Y:S02]  /*0d40*/  SHF.R.U64 R20, R27, R28.reuse, R5.reuse ;  /* 0x0000001c1b147219 */ /* 0x188fe40000001205 */
[-C--:B------:R-:W-:Y:S02]  /*0d50*/  SHF.L.U32 R3, R3, R28.reuse, RZ ;  /* 0x0000001c03037219 */ /* 0x080fe400000006ff */
[----:B------:R-:W-:Y:S01]  /*0d60*/  SHF.R.U32.HI R5, RZ, R28, R5 ;  /* 0x0000001cff057219 */ /* 0x000fe20000011605 */
[----:B------:R-:W-:Y:S01]  /*0d70*/  IMAD.MOV.U32 R4, RZ, RZ, R20 ;  /* 0x000000ffff047224 */ /* 0x000fe200078e0014 */
[----:B------:R-:W-:Y:S01]  /*0d80*/  LOP3.LUT R12, RZ, R3, RZ, 0x33, !PT ;  /* 0x00000003ff0c7212 */ /* 0x000fe200078e33ff */
[----:B------:R-:W3:Y:S01]  /*0d90*/  LDC R25, c[0x0][0x610] ;  /* 0x00018400ff197b82 */ /* 0x000ee20000000800 */
[----:B------:R-:W-:Y:S05]  /*0da0*/  @!P0 BRA `(.L_x_10) ;  /* 0x0000000000288947 */ /* 0x000fea0003800000 */
[----:B------:R-:W4:Y:S02]  /*0db0*/  LDC R3, c[0x0][0x64c] ;  /* 0x00019300ff037b82 */ /* 0x000f240000000800 */
[----:B----4-:R-:W-:-:S05]  /*0dc0*/  IADD3 R3, P0, R20, R3, RZ ;  /* 0x0000000314037210 */ /* 0x010fca0007f1e0ff */
        /* <DEDUP_REMOVED lines=8> */
.L_x_10:
[----:B-1----:R-:W-:Y:S01]  /*0e50*/  SHF.R.U64 R4, R4, R15, R5 ;  /* 0x0000000f04047219 */ /* 0x002fe20000001205 */
[----:B0-----:R-:W-:Y:S01]  /*0e60*/  VIADD R5, R24, 0xffffffff ;  /* 0xffffffff18057836 */ /* 0x001fe20000000000 */
[----:B------:R-:W-:Y:S02]  /*0e70*/  SHF.L.U32 R3, R23, R28, RZ ;  /* 0x0000001c17037219 */ /* 0x000fe400000006ff */
[----:B------:R-:W-:Y:S01]  /*0e80*/  LOP3.LUT R12, R27, R12, RZ, 0xc0, !PT ;  /* 0x0000000c1b0c7212 */ /* 0x000fe200078ec0ff */
[----:B------:R-:W-:Y:S01]  /*0e90*/  IMAD.MOV R8, RZ, RZ, -R4 ;  /* 0x000000ffff087224 */ /* 0x000fe200078e0a04 */
[----:B------:R-:W-:Y:S02]  /*0ea0*/  SEL R6, R6, R29, !P1 ;  /* 0x0000001d06067207 */ /* 0x000fe40004800000 */
[----:B------:R-:W-:Y:S01]  /*0eb0*/  LOP3.LUT R5, R14, R5, RZ, 0xc0, !PT ;  /* 0x000000050e057212 */ /* 0x000fe200078ec0ff */
[----:B------:R-:W-:Y:S02]  /*0ec0*/  IMAD R9, R3, R4, R12 ;  /* 0x0000000403097224 */ /* 0x000fe400078e020c */
[----:B--2---:R-:W-:-:S02]  /*0ed0*/  IMAD R3, R8, R21, R20 ;  /* 0x0000001508037224 */ /* 0x004fc400078e0214 */
[----:B---3--:R-:W-:Y:S02]  /*0ee0*/  IMAD R6, R9, R25, R6 ;  /* 0x0000001909067224 */ /* 0x008fe400078e0206 */
[----:B------:R-:W-:Y:S02]  /*0ef0*/  IMAD R103, R3, R24, R5 ;  /* 0x0000001803677224 */ /* 0x000fe400078e0205 */
[----:B------:R-:W-:-:S03]  /*0f00*/  IMAD.MOV.U32 R4, RZ, RZ, 0x1 ;  /* 0x00000001ff047424 */ /* 0x000fc600078e00ff */
[----:B------:R-:W-:Y:S02]  /*0f10*/  SEL R100, R103, R6, !P1 ;  /* 0x0000000667647207 */ /* 0x000fe40004800000 */
[----:B------:R-:W-:Y:S02]  /*0f20*/  PRMT R3, R4, 0x7610, R3 ;  /* 0x0000761004037816 */ /* 0x000fe40000000003 */
[----:B------:R-:W-:-:S07]  /*0f30*/  SEL R103, R6, R103, !P1 ;  /* 0x0000006706677207 */ /* 0x000fce0004800000 */
.L_x_8:
[----:B------:R-:W-:-:S08]  /*0f40*/  NOP ;  /* 0x0000000000007918 */ /* 0x000fd00000000000 */
[----:B------:R-:W0:Y:S02]  /*0f50*/  USETMAXREG.TRY_ALLOC.CTAPOOL UP0, 0xe8 ;  /* 0x000000e8000079c8 */ /* 0x000e240008000600 */
[----:B0-----:R-:W-:-:S13]  /*0f60*/  PLOP3.LUT P0, PT, PT, PT, UP0, 0x80, 0x0 ;  /* 0x000000000000781c */ /* 0x001fda0003f0f008 */
[----:B------:R-:W-:Y:S05]  /*0f70*/  @!P0 BRA `(.L_x_8) ;  /* 0xfffffffc00f08947 */ /* 0x000fea000383ffff */
[----:B------:R-:W-:Y:S01]  /*0f80*/  ULDC.64 UR4, c[0x0][0x598] ;  /* 0x0001660000047ab9 */ /* 0x000fe20000000a00 */
[----:B------:R-:W-:Y:S01]  /*0f90*/  ULDC.64 UR38, c[0x0][0x208] ;  /* 0x0000820000267ab9 */ /* 0x000fe20000000a00 */
[----:B------:R-:W-:-:S04]  /*0fa0*/  ISETP.NE.U32.AND P0, PT, RZ, UR4, PT ;  /* 0x00000004ff007c0c */ /* 0x000fc8000bf05070 */
[----:B------:R-:W-:-:S13]  /*0fb0*/  ISETP.NE.AND.EX P0, PT, RZ, UR5, PT, P0 ;  /* 0x00000005ff007c0c */ /* 0x000fda000bf05300 */
[----:B------:R-:W-:Y:S05]  /*0fc0*/  @!P0 BRA `(.L_x_11) ;  /* 0x00000000001c8947 */ /* 0x000fea0003800000 */
[----:B------:R-:W0:Y:S02]  /*0fd0*/  LDC.64 R4, c[0x0][0x598] ;  /* 0x00016600ff047b82 */ /* 0x000e240000000a00 */
[----:B0-----:R-:W2:Y:S02]  /*0fe0*/  LDG.E.64 R4, desc[UR38][R4.64] ;  /* 0x0000002604047981 */ /* 0x001ea4000c1e1b00 */
[----:B--2---:R-:W-:-:S04]  /*0ff0*/  ISETP.NE.U32.AND P0, PT, R4, RZ, PT ;  /* 0x000000ff0400720c */ /* 0x004fc80003f05070 */
[----:B------:R-:W-:-:S13]  /*1000*/  ISETP.NE.AND.EX P0, PT, R5, RZ, PT, P0 ;  /* 0x000000ff0500720c */ /* 0x000fda0003f05300 */
[----:B------:R-:W-:Y:S05]  /*1010*/  @!P0 BRA `(.L_x_11) ;  /* 0x0000000000088947 */ /* 0x000fea0003800000 */
[----:B------:R0:W5:Y:S01]  /*1020*/  LD.E R23, desc[UR38][R4.64] ;  /* 0x0000002604177980 */ /* 0x000162000c101900 */
[----:B------:R-:W-:Y:S05]  /*1030*/  BRA `(.L_x_12) ;  /* 0x0000000000247947 */ /* 0x000fea0003800000 */
.L_x_11:
[----:B------:R-:W-:Y:S02]  /*1040*/  ULDC.64 UR4, c[0x0][0x588] ;  /* 0x0001620000047ab9 */ /* 0x000fe40000000a00 */
[----:B------:R-:W-:-:S04]  /*1050*/  ISETP.NE.U32.AND P0, PT, RZ, UR4, PT ;  /* 0x00000004ff007c0c */ /* 0x000fc8000bf05070 */
[----:B------:R-:W-:-:S13]  /*1060*/  ISETP.NE.AND.EX P0, PT, RZ, UR5, PT, P0 ;  /* 0x00000005ff007c0c */ /* 0x000fda000bf05300 */
[----:B------:R-:W-:Y:S05]  /*1070*/  @!P0 BRA `(.L_x_13) ;  /* 0x00000000000c8947 */ /* 0x000fea0003800000 */
[----:B------:R-:W0:Y:S02]  /*1080*/  LDC.64 R4, c[0x0][0x588] ;  /* 0x00016200ff047b82 */ /* 0x000e240000000a00 */
[----:B0-----:R1:W5:Y:S01]  /*1090*/  LDG.E R23, desc[UR38][R4.64] ;  /* 0x0000002604177981 */ /* 0x001362000c1e1900 */
[----:B------:R-:W-:Y:S05]  /*10a0*/  BRA `(.L_x_12) ;  /* 0x0000000000087947 */ /* 0x000fea0003800000 */
.L_x_13:
[----:B------:R-:W-:Y:S02]  /*10b0*/  ULDC UR4, c[0x0][0x580] ;  /* 0x0001600000047ab9 */ /* 0x000fe40000000800 */
[----:B------:R-:W-:-:S07]  /*10c0*/  IMAD.U32 R23, RZ, RZ, UR4 ;  /* 0x00000004ff177e24 */ /* 0x000fce000f8e00ff */
.L_x_12:
[----:B------:R-:W-:Y:S02]  /*10d0*/  ULDC.64 UR4, c[0x0][0x5a0] ;  /* 0x0001680000047ab9 */ /* 0x000fe40000000a00 */
[----:B------:R-:W-:-:S04]  /*10e0*/  ISETP.NE.U32.AND P0, PT, RZ, UR4, PT ;  /* 0x00000004ff007c0c */ /* 0x000fc8000bf05070 */
[----:B------:R-:W-:-:S13]  /*10f0*/  ISETP.NE.AND.EX P0, PT, RZ, UR5, PT, P0 ;  /* 0x00000005ff007c0c */ /* 0x000fda000bf05300 */
[----:B------:R-:W-:Y:S05]  /*1100*/  @!P0 BRA `(.L_x_14) ;  /* 0x00000000001c8947 */ /* 0x000fea0003800000 */
[----:B01----:R-:W0:Y:S02]  /*1110*/  LDC.64 R4, c[0x0][0x5a0] ;  /* 0x00016800ff047b82 */ /* 0x003e240000000a00 */
[----:B0-----:R-:W2:Y:S02]  /*1120*/  LDG.E.64 R4, desc[UR38][R4.64] ;  /* 0x0000002604047981 */ /* 0x001ea4000c1e1b00 */
[----:B--2---:R-:W-:-:S04]  /*1130*/  ISETP.NE.U32.AND P0, PT, R4, RZ, PT ;  /* 0x000000ff0400720c */ /* 0x004fc80003f05070 */
[----:B------:R-:W-:-:S13]  /*1140*/  ISETP.NE.AND.EX P0, PT, R5, RZ, PT, P0 ;  /* 0x000000ff0500720c */ /* 0x000fda0003f05300 */
[----:B------:R-:W-:Y:S05]  /*1150*/  @!P0 BRA `(.L_x_14) ;  /* 0x0000000000088947 */ /* 0x000fea0003800000 */
[----:B------:R0:W5:Y:S01]  /*1160*/  LD.E R90, desc[UR38][R4.64] ;  /* 0x00000026045a7980 */ /* 0x000162000c101900 */
[----:B------:R-:W-:Y:S05]  /*1170*/  BRA `(.L_x_15) ;  /* 0x0000000000247947 */ /* 0x000fea0003800000 */
.L_x_14:
[----:B------:R-:W-:Y:S02]  /*1180*/  ULDC.64 UR4, c[0x0][0x590] ;  /* 0x0001640000047ab9 */ /* 0x000fe40000000a00 */
[----:B------:R-:W-:-:S04]  /*1190*/  ISETP.NE.U32.AND P0, PT, RZ, UR4, PT ;  /* 0x00000004ff007c0c */ /* 0x000fc8000bf05070 */
[----:B------:R-:W-:-:S13]  /*11a0*/  ISETP.NE.AND.EX P0, PT, RZ, UR5, PT, P0 ;  /* 0x00000005ff007c0c */ /* 0x000fda000bf05300 */
[----:B------:R-:W-:Y:S05]  /*11b0*/  @!P0 BRA `(.L_x_16) ;  /* 0x00000000000c8947 */ /* 0x000fea0003800000 */
[----:B------:R-:W2:Y:S02]  /*11c0*/  LDC.64 R90, c[0x0][0x590] ;  /* 0x00016400ff5a7b82 */ /* 0x000ea40000000a00 */
[----:B--2---:R2:W5:Y:S01]  /*11d0*/  LDG.E R90, desc[UR38][R90.64] ;  /* 0x000000265a5a7981 */ /* 0x004562000c1e1900 */
[----:B------:R-:W-:Y:S05]  /*11e0*/  BRA `(.L_x_15) ;  /* 0x0000000000087947 */ /* 0x000fea0003800000 */
.L_x_16:
[----:B------:R-:W-:Y:S02]  /*11f0*/  ULDC UR4, c[0x0][0x584] ;  /* 0x0001610000047ab9 */ /* 0x000fe40000000800 */
[----:B------:R-:W-:-:S07]  /*1200*/  IMAD.U32 R90, RZ, RZ, UR4 ;  /* 0x00000004ff5a7e24 */ /* 0x000fce000f8e00ff */
.L_x_15:
[----:B------:R-:W-:-:S13]  /*1210*/  LOP3.LUT P0, RZ, R3, 0xff, RZ, 0xc0, !PT ;  /* 0x000000ff03ff7812 */ /* 0x000fda000780c0ff */
[----:B------:R-:W-:Y:S05]  /*1220*/  @!P0 EXIT ;  /* 0x000000000000894d */ /* 0x000fea0003800000 */
[----:B------:R-:W3:Y:S01]  /*1230*/  LDC R93, c[0x0][0x658] ;  /* 0x00019600ff5d7b82 */ /* 0x000ee20000000800 */
[----:B------:R-:W-:Y:S01]  /*1240*/  LOP3.LUT R7, R7, 0x1, RZ, 0xc0, !PT ;  /* 0x0000000107077812 */ /* 0x000fe200078ec0ff */
[----:B------:R-:W-:Y:S01]  /*1250*/  ULDC.64 UR6, c[0x0][0x288] ;  /* 0x0000a20000067ab9 */ /* 0x000fe20000000a00 */
[----:B------:R-:W-:Y:S01]  /*1260*/  SHF.R.U32.HI R3, RZ, 0x2, R95 ;  /* 0x00000002ff037819 */ /* 0x000fe2000001165f */
[----:B------:R-:W-:Y:S01]  /*1270*/  UIADD3 UR4, UR7, 0x3f, URZ ;  /* 0x0000003f07047890 */ /* 0x000fe2000fffe03f */
[----:B------:R-:W-:Y:S01]  /*1280*/  SHF.R.U32.HI R0, RZ, 0x1, R0 ;  /* 0x00000001ff007819 */ /* 0x000fe20000011600 */
[----:B------:R-:W-:Y:S01]  /*1290*/  IMAD.SHL.U32 R88, R7, 0x40, RZ ;  /* 0x0000004007587824 */ /* 0x000fe200078e00ff */
[----:B------:R-:W-:Y:S01]  /*12a0*/  LOP3.LUT R3, R3, 0x7, RZ, 0xc0, !PT ;  /* 0x0000000703037812 */ /* 0x000fe200078ec0ff */
[----:B------:R-:W4:Y:S01]  /*12b0*/  LDC.64 R8, c[0x0][0x5c8] ;  /* 0x00017200ff087b82 */ /* 0x000f220000000a00 */
[----:B------:R-:W-:Y:S01]  /*12c0*/  USHF.R.S32.HI UR5, URZ, 0x1f, UR4 ;  /* 0x0000001f3f057899 */ /* 0x000fe20008011404 */
[----:B------:R-:W-:Y:S01]  /*12d0*/  LOP3.LUT R0, R0, 0x30, RZ, 0xc0, !PT ;  /* 0x0000003000007812 */ /* 0x000fe200078ec0ff */
[----:B------:R-:W-:Y:S01]  /*12e0*/  IMAD.MOV.U32 R6, RZ, RZ, 0x1 ;  /* 0x00000001ff067424 */ /* 0x000fe200078e00ff */
[--C-:B------:R-:W-:Y:S01]  /*12f0*/  LOP3.LUT R88, R88, 0x40, R3.reuse, 0xe2, !PT ;  /* 0x0000004058587812 */ /* 0x100fe200078ee203 */
[----:B------:R-:W-:Y:S01]  /*1300*/  ULEA.HI UR5, UR5, UR4, URZ, 0x6 ;  /* 0x0000000405057291 */ /* 0x000fe2000f8f303f */
[-C--:B01----:R-:W-:Y:S01]  /*1310*/  IADD3 R4, RZ, -R0.reuse, -R3 ;  /* 0x80000000ff047210 */ /* 0x083fe20007ffe803 */
[----:B------:R-:W-:Y:S01]  /*1320*/  IMAD.U32 R5, RZ, RZ, UR6 ;  /* 0x00000006ff057e24 */ /* 0x000fe2000f8e00ff */
[----:B------:R-:W0:Y:S01]  /*1330*/  LDC R97, c[0x0][0x600] ;  /* 0x00018000ff617b82 */ /* 0x000e220000000800 */
[----:B------:R-:W-:Y:S01]  /*1340*/  LOP3.LUT R88, R88, R0, RZ, 0xfc, !PT ;  /* 0x0000000058587212 */ /* 0x000fe200078efcff */
[----:B------:R-:W-:Y:S01]  /*1350*/  IMAD.MOV.U32 R0, RZ, RZ, -0x1 ;  /* 0xffffffffff007424 */ /* 0x000fe200078e00ff */
[----:B------:R-:W-:Y:S01]  /*1360*/  USHF.R.S32.HI UR43, URZ, 0x6, UR5 ;  /* 0x000000063f2b7899 */ /* 0x000fe20008011405 */
[----:B------:R-:W-:Y:S01]  /*1370*/  LOP3.LUT R94, R95, 0x3, RZ, 0xc0, !PT ;  /* 0x000000035f5e7812 */ /* 0x000fe200078ec0ff */
[----:B------:R-:W-:Y:S01]  /*1380*/  IMAD R4, R7, -0x40, R4 ;  /* 0xffffffc007047824 */ /* 0x000fe200078e0204 */
[C---:B------:R-:W-:Y:S01]  /*1390*/  LOP3.LUT R96, R95.reuse, 0x80, RZ, 0xc0, !PT ;  /* 0x000000805f607812 */ /* 0x040fe200078ec0ff */
[----:B------:R-:W-:Y:S01]  /*13a0*/  UISETP.LT.AND UP0, UPT, UR43, 0x1, UPT ;  /* 0x000000012b00788c */ /* 0x000fe2000bf01270 */
[-C--:B---3--:R-:W-:Y:S01]  /*13b0*/  SHF.L.U32 R0, R0, R93.reuse, RZ ;  /* 0x0000005d00007219 */ /* 0x088fe200000006ff */
[----:B------:R-:W-:Y:S01]  /*13c0*/  ULDC UR4, c[0x0][0x284] ;  /* 0x0000a10000047ab9 */ /* 0x000fe20000000800 */
[----:B------:R-:W-:Y:S01]  /*13d0*/  IMAD R94, R94, -0x2, R5 ;  /* 0xfffffffe5e5e7824 */ /* 0x000fe200078e0205 */
[----:B------:R-:W-:Y:S01]  /*13e0*/  USEL UR44, UR43, 0x1, UP0 ;  /* 0x000000012b2c7887 */ /* 0x000fe20008000000 */
[----:B------:R-:W-:Y:S01]  /*13f0*/  SHF.L.U32 R93, R6, R93, RZ ;  /* 0x0000005d065d7219 */ /* 0x000fe200000006ff */
[----:B------:R-:W-:Y:S01]  /*1400*/  IMAD.SHL.U32 R95, R95, 0x2, RZ ;  /* 0x000000025f5f7824 */ /* 0x000fe200078e00ff */
[----:B------:R-:W-:Y:S01]  /*1410*/  LOP3.LUT R102, R18, 0x1, RZ, 0xfc, !PT ;  /* 0x0000000112667812 */ /* 0x000fe200078efcff */
[----:B------:R-:W-:Y:S01]  /*1420*/  VIADD R99, R4, UR4 ;  /* 0x0000000404637c36 */ /* 0x000fe20008000000 */
[C---:B----4-:R-:W-:Y:S01]  /*1430*/  SHF.L.U64.HI R92, R8.reuse, 0x3, R9 ;  /* 0x00000003085c7819 */ /* 0x050fe20000010209 */
[----:B--2---:R-:W-:Y:S01]  /*1440*/  IMAD.SHL.U32 R91, R8, 0x8, RZ ;  /* 0x00000008085b7824 */ /* 0x004fe200078e00ff */
[----:B------:R-:W-:Y:S01]  /*1450*/  SHF.R.U32.HI R96, RZ, 0x7, R96 ;  /* 0x00000007ff607819 */ /* 0x000fe20000011660 */
[----:B------:R-:W-:Y:S01]  /*1460*/  IMAD.MOV.U32 R89, RZ, RZ, RZ ;  /* 0x000000ffff597224 */ /* 0x000fe200078e00ff */
[----:B------:R-:W-:Y:S01]  /*1470*/  LOP3.LUT R98, RZ, R0, RZ, 0x33, !PT ;  /* 0x00000000ff627212 */ /* 0x000fe200078e33ff */
[----:B------:R-:W-:Y:S01]  /*1480*/  UIADD3 UR44, UR43, -UR44, URZ ;  /* 0x8000002c2b2c7290 */ /* 0x000fe2000fffe03f */
[----:B------:R-:W-:Y:S01]  /*1490*/  UMOV UR40, URZ ;  /* 0x0000003f00287c82 */ /* 0x000fe20008000000 */
[----:B0-----:R-:W-:Y:S01]  /*14a0*/  VIADD R97, R97, 0xffffffff ;  /* 0xffffffff61617836 */ /* 0x001fe20000000000 */
[----:B------:R-:W-:-:S09]  /*14b0*/  UMOV UR41, URZ ;  /* 0x0000003f00297c82 */ /* 0x000fd20008000000 */
.L_x_162:
[----:B0-----:R-:W0:Y:S01]  /*14c0*/  SHFL.IDX PT, R0, R96, RZ, 0x1f ;  /* 0x00001fff60007589 */ /* 0x001e2200000e0000 */
[----:B-1----:R-:W1:Y:S01]  /*14d0*/  S2UR UR7, SR_CgaCtaId ;  /* 0x00000000000779c3 */ /* 0x002e620000008800 */
[----:B------:R-:W-:Y:S01]  /*14e0*/  UMOV UR6, 0x400 ;  /* 0x0000040000067882 */ /* 0x000fe20000000000 */
[----:B0-----:R-:W-:Y:S01]  /*14f0*/  R2UR UR4, R0 ;  /* 0x00000000000472ca */ /* 0x001fe200000e0000 */
[----:B-1----:R-:W-:-:S12]  /*1500*/  ULEA UR6, UR7, UR6, 0x18 ;  /* 0x0000000607067291 */ /* 0x002fd8000f8ec03f */
[----:B------:R-:W-:-:S04]  /*1510*/  ULEA.HI UR5, UR4, UR4, URZ, 0x1 ;  /* 0x0000000404057291 */ /* 0x000fc8000f8f083f */
[----:B------:R-:W-:-:S04]  /*1520*/  ULOP3.LUT UR5, UR5, 0x7fffe, URZ, 0xc0, !UPT ;  /* 0x0007fffe05057892 */ /* 0x000fc8000f8ec03f */
[----:B------:R-:W-:-:S03]  /*1530*/  UIADD3 UR5, UR4, -UR5, URZ ;  /* 0x8000000504057290 */ /* 0x000fc6000fffe03f */
[----:B------:R-:W-:Y:S01]  /*1540*/  ULDC UR4, c[0x0][0x28c] ;  /* 0x0000a30000047ab9 */ /* 0x000fe20000000800 */
[----:B------:R-:W-:Y:S01]  /*1550*/  ULEA UR5, UR5, UR6, 0xd ;  /* 0x0000000605057291 */ /* 0x000fe2000f8e683f */
[----:B------:R-:W-:-:S03]  /*1560*/  ISETP.LT.AND P0, PT, RZ, UR4, PT ;  /* 0x00000004ff007c0c */ /* 0x000fc6000bf01270 */
[----:B------:R-:W-:-:S04]  /*1570*/  UIADD3 UR5, UR5, 0x180, URZ ;  /* 0x0000018005057890 */ /* 0x000fc8000fffe03f */
[----:B------:R-:W-:-:S04]  /*1580*/  USHF.R.U32.HI UR5, URZ, 0x4, UR5 ;  /* 0x000000043f057899 */ /* 0x000fc80008011605 */
[----:B------:R-:W-:-:S04]  /*1590*/  ULOP3.LUT UR5, UR5, 0x3fff, URZ, 0xc0, !UPT ;  /* 0x00003fff05057892 */ /* 0x000fc8000f8ec03f */
[----:B------:R-:W-:Y:S01]  /*15a0*/  ULOP3.LUT UR45, UR5, 0x10000, URZ, 0xfc, !UPT ;  /* 0x00010000052d7892 */ /* 0x000fe2000f8efc3f */
[----:B--2345:R-:W-:Y:S11]  /*15b0*/  @P0 BRA `(.L_x_17) ;  /* 0x0000000000400947 */ /* 0x03cff60003800000 */
[----:B------:R-:W-:Y:S01]  /*15c0*/  MOV R0, 0x0 ;  /* 0x0000000000007802 */ /* 0x000fe20000000f00 */
[----:B------:R-:W-:Y:S01]  /*15d0*/  ULDC.64 UR4, c[0x4][0x68] ;  /* 0x01001a0000047ab9 */ /* 0x000fe20000000a00 */
[----:B------:R-:W-:Y:S01]  /*15e0*/  ULDC.64 UR6, c[0x4][0x8] ;  /* 0x0100020000067ab9 */ /* 0x000fe20000000a00 */
[----:B------:R-:W-:Y:S01]  /*15f0*/  IMAD.U32 R4, RZ, RZ, UR4 ;  /* 0x00000004ff047e24 */ /* 0x000fe2000f8e00ff */
[----:B------:R0:W1:Y:S01]  /*1600*/  LDC.64 R14, c[0x4][R0] ;  /* 0x01000000000e7b82 */ /* 0x0000620000000a00 */
[----:B------:R-:W-:Y:S01]  /*1610*/  IMAD.U32 R5, RZ, RZ, UR5 ;  /* 0x00000005ff057e24 */ /* 0x000fe2000f8e00ff */
[----:B------:R-:W-:Y:S01]  /*1620*/  ULDC.64 UR4, c[0x4][0x70] ;  /* 0x01001c0000047ab9 */ /* 0x000fe20000000a00 */
[----:B------:R-:W-:Y:S02]  /*1630*/  IMAD.U32 R10, RZ, RZ, UR6 ;  /* 0x00000006ff0a7e24 */ /* 0x000fe4000f8e00ff */
[----:B------:R-:W-:Y:S02]  /*1640*/  IMAD.U32 R6, RZ, RZ, UR4 ;  /* 0x00000004ff067e24 */ /* 0x000fe4000f8e00ff */
[----:B------:R-:W-:-:S02]  /*1650*/  IMAD.U32 R7, RZ, RZ, UR5 ;  /* 0x00000005ff077e24 */ /* 0x000fc4000f8e00ff */
[----:B------:R-:W-:Y:S02]  /*1660*/  IMAD.U32 R11, RZ, RZ, UR7 ;  /* 0x00000007ff0b7e24 */ /* 0x000fe4000f8e00ff */
[----:B------:R-:W-:Y:S02]  /*1670*/  IMAD.MOV.U32 R8, RZ, RZ, 0x1e1 ;  /* 0x000001e1ff087424 */ /* 0x000fe400078e00ff */
[----:B------:R-:W-:Y:S02]  /*1680*/  IMAD.MOV.U32 R12, RZ, RZ, 0x1 ;  /* 0x00000001ff0c7424 */ /* 0x000fe400078e00ff */
[----:B0-----:R-:W-:-:S07]  /*1690*/  IMAD.MOV.U32 R13, RZ, RZ, RZ ;  /* 0x000000ffff0d7224 */ /* 0x001fce00078e00ff */
[----:B------:R-:W-:-:S07]  /*16a0*/  LEPC R20, `(.L_x_17) ;  /* 0x000000001014794e */ /* 0x000fce0000000000 */
[----:B-1---5:R-:W-:Y:S05]  /*16b0*/  CALL.ABS.NOINC R14 ;  /* 0x000000000e007343 */ /* 0x022fea0003c00000 */
.L_x_17:
[----:B------:R-:W-:-:S13]  /*16c0*/  ISETP.NE.AND P0, PT, R102, 0x3, PT ;  /* 0x000000036600780c */ /* 0x000fda0003f05270 */
[----:B------:R-:W-:Y:S05]  /*16d0*/  @!P0 BRA `(.L_x_18) ;  /* 0x0000000000048947 */ /* 0x000fea0003800000 */
[----:B------:R-:W-:Y:S01]  /*16e0*/  BPT.TRAP 0x1 ;  /* 0x000000040000795c */ /* 0x000fe20000300000 */
.L_x_18:
[----:B------:R-:W0:Y:S01]  /*16f0*/  S2UR UR5, SR_CgaCtaId ;  /* 0x00000000000579c3 */ /* 0x000e220000008800 */
[----:B------:R-:W-:Y:S01]  /*1700*/  UMOV UR4, 0x400 ;  /* 0x0000040000047882 */ /* 0x000fe20000000000 */
[----:B------:R-:W-:Y:S02]  /*1710*/  IMAD.U32 R0, RZ, RZ, UR40 ;  /* 0x00000028ff007e24 */ /* 0x000fe4000f8e00ff */
[----:B------:R-:W-:-:S03]  /*1720*/  IMAD.U32 R3, RZ, RZ, UR41 ;  /* 0x00000029ff037e24 */ /* 0x000fc6000f8e00ff */
[----:B------:R-:W-:Y:S01]  /*1730*/  SHF.L.U32 R0, R0, 0x1f, RZ ;  /* 0x0000001f00007819 */ /* 0x000fe200000006ff */
[----:B0-----:R-:W-:-:S06]  /*1740*/  ULEA UR4, UR5, UR4, 0x18 ;  /* 0x0000000405047291 */ /* 0x001fcc000f8ec03f */
[----:B------:R-:W-:-:S04]  /*1750*/  IMAD.U32 R6, RZ, RZ, UR4 ;  /* 0x00000004ff067e24 */ /* 0x000fc8000f8e00ff */
[----:B------:R-:W-:-:S04]  /*1760*/  IMAD R3, R3, 0x8, R6 ;  /* 0x0000000803037824 */ /* 0x000fc800078e0206 */
[----:B------:R0:W1:Y:S01]  /*1770*/  SYNCS.PHASECHK.TRANS64.TRYWAIT P1, [R3+URZ], R0 ;  /* 0x00000000030075a7 */ /* 0x000062000802017f */
[----:B------:R-:W-:Y:S05]  /*1780*/  @!P0 BRA `(.L_x_19) ;  /* 0x0000000000048947 */ /* 0x000fea0003800000 */
[----:B------:R-:W-:Y:S01]  /*1790*/  BPT.TRAP 0x1 ;  /* 0x000000040000795c */ /* 0x000fe20000300000 */
.L_x_19:
[----:B------:R-:W-:-:S05]  /*17a0*/  IMAD.U32 R4, RZ, RZ, UR44 ;  /* 0x0000002cff047e24 */ /* 0x000fca000f8e00ff */
[----:B------:R-:W-:Y:S01]  /*17b0*/  ISETP.GE.AND P2, PT, R4, 0x1, PT ;  /* 0x000000010400780c */ /* 0x000fe20003f46270 */
[----:B-1----:R-:W-:-:S12]  /*17c0*/  @P1 BRA `(.L_x_20) ;  /* 0x0000000000081947 */ /* 0x002fd80003800000 */
[----:B------:R-:W1:Y:S02]  /*17d0*/  SYNCS.PHASECHK.TRANS64.TRYWAIT P1, [R3+URZ], R0 ;  /* 0x00000000030075a7 */ /* 0x000e64000802017f */
[----:B-1----:R-:W-:Y:S05]  /*17e0*/  @!P1 BRA `(.L_x_21) ;  /* 0x0000006800249947 */ /* 0x002fea0003800000 */
.L_x_20:
[----:B------:R-:W-:Y:S05]  /*17f0*/  WARPSYNC.ALL ;  /* 0x0000000000007948 */ /* 0x000fea0003800000 */
[----:B------:R-:W-:Y:S01]  /*1800*/  R2UR UR4, R6 ;  /* 0x00000000060472ca */ /* 0x000fe200000e0000 */
[----:B------:R-:W-:Y:S01]  /*1810*/  ULEA UR5, UR41, UR45, 0xa ;  /* 0x0000002d29057291 */ /* 0x000fe2000f8e503f */
[----:B------:R-:W-:Y:S01]  /*1820*/  WARPGROUP.ARRIVE ;  /* 0x00000000000079c5 */ /* 0x000fe20000000000 */
[----:B------:R-:W-:Y:S01]  /*1830*/  UMOV UR9, 0x40000040 ;  /* 0x4000004000097882 */ /* 0x000fe20000000000 */
[----:B------:R-:W-:-:S04]  /*1840*/  UMOV UR11, 0x40000040 ;  /* 0x40000040000b7882 */ /* 0x000fc80000000000 */
[----:B------:R-:W-:-:S05]  /*1850*/  UMOV UR8, UR5 ;  /* 0x0000000500087c82 */ /* 0x000fca0008000000 */
[----:B------:R-:W-:-:S04]  /*1860*/  UIADD3 UR4, UR4, 0x18180, URZ ;  /* 0x0001818004047890 */ /* 0x000fc8000fffe03f */
[----:B------:R-:W-:-:S04]  /*1870*/  USHF.R.U32.HI UR4, URZ, 0x4, UR4 ;  /* 0x000000043f047899 */ /* 0x000fc80008011604 */
[----:B------:R-:W-:-:S04]  /*1880*/  ULOP3.LUT UR4, UR4, 0x3fff, URZ, 0xc0, !UPT ;  /* 0x00003fff04047892 */ /* 0x000fc8000f8ec03f */
[----:B------:R-:W-:-:S04]  /*1890*/  ULOP3.LUT UR4, UR4, 0x2000000, URZ, 0xfc, !UPT ;  /* 0x0200000004047892 */ /* 0x000fc8000f8efc3f */
[----:B------:R-:W-:-:S07]  /*18a0*/  ULEA UR6, UR41, UR4, 0xa ;  /* 0x0000000429067291 */ /* 0x000fce000f8e503f */
[----:B------:R-:W-:Y:S02]  /*18b0*/  UMOV UR10, UR6 ;  /* 0x00000006000a7c82 */ /* 0x000fe40008000000 */
[----:B------:R-:W-:Y:S01]  /*18c0*/  HGMMA.64x128x16.F32 R24, gdesc[UR8].tnspB, RZ, !UPT, gsb0 ;  /* 0x41e00000081879f0 */ /* 0x000fe2000c0008ff */
[----:B------:R-:W-:Y:S02]  /*18d0*/  UIADD3 UR8, UR5, 0x2, URZ ;  /* 0x0000000205087890 */ /* 0x000fe4000fffe03f */
[----:B------:R-:W-:Y:S01]  /*18e0*/  UIADD3 UR10, UR6, 0x80, URZ ;  /* 0x00000080060a7890 */ /* 0x000fe2000fffe03f */
[----:B------:R-:W-:Y:S01]  /*18f0*/  UMOV UR9, 0x40000040 ;  /* 0x4000004000097882 */ /* 0x000fe20000000000 */
[----:B------:R-:W-:Y:S01]  /*1900*/  UMOV UR11, 0x40000040 ;  /* 0x40000040000b7882 */ /* 0x000fe20000000000 */
[----:B------:R-:W-:Y:S02]  /*1910*/  WARPGROUP.DEPBAR.LE gsb0, 0x0 ;  /* 0x00008000000079c5 */ /* 0x000fe40000010000 */
[----:B------:R-:W-:-:S06]  /*1920*/  WARPGROUP.ARRIVE ;  /* 0x00000000000079c5 */ /* 0x000fcc0000000000 */
[----:B------:R-:W-:Y:S01]  /*1930*/  HGMMA.64x128x16.F32 R24, gdesc[UR8].tnspB, R24, gsb0 ;  /* 0x41e00000081879f0 */ /* 0x000fe20008000818 */
        /* <DEDUP_REMOVED lines=13> */
[----:B------:R-:W-:Y:S03]  /*1a10*/  HGMMA.64x128x16.F32 R24, gdesc[UR8].tnspB, R24, gsb0 ;  /* 0x41e00000081879f0 */ /* 0x000fe60008000818 */
[----:B------:R-:W-:Y:S02]  /*1a20*/  WARPGROUP.DEPBAR.LE gsb0, 0x0 ;  /* 0x00008000000079c5 */ /* 0x000fe40000010000 */
[----:B------:R-:W-:Y:S05]  /*1a30*/  @!P2 BRA `(.L_x_22) ;  /* 0x000000040028a947 */ /* 0x000fea0003800000 */
[----:B------:R-:W-:Y:S01]  /*1a40*/  UIADD3 UR5, UR41, 0x1, URZ ;  /* 0x0000000129057890 */ /* 0x000fe2000fffe03f */
[----:B01----:R-:W-:Y:S02]  /*1a50*/  IMAD.U32 R0, RZ, RZ, UR44 ;  /* 0x0000002cff007e24 */ /* 0x003fe4000f8e00ff */
[----:B------:R-:W-:Y:S01]  /*1a60*/  IMAD.U32 R3, RZ, RZ, UR41 ;  /* 0x00000029ff037e24 */ /* 0x000fe2000f8e00ff */
[----:B------:R-:W-:-:S04]  /*1a70*/  UISETP.NE.AND UP0, UPT, UR5, 0x6, UPT ;  /* 0x000000060500788c */ /* 0x000fc8000bf05270 */
[----:B------:R-:W-:Y:S02]  /*1a80*/  USEL UR6, URZ, 0x1, UP0 ;  /* 0x000000013f067887 */ /* 0x000fe40008000000 */
[----:B------:R-:W-:Y:S02]  /*1a90*/  USEL UR5, UR5, URZ, UP0 ;  /* 0x0000003f05057287 */ /* 0x000fe40008000000 */
[----:B------:R-:W-:-:S06]  /*1aa0*/  ULOP3.LUT UR6, UR40, UR6, URZ, 0x3c, !UPT ;  /* 0x0000000628067292 */ /* 0x000fcc000f8e3c3f */
[----:B------:R-:W-:-:S07]  /*1ab0*/  IMAD.U32 R7, RZ, RZ, UR6 ;  /* 0x00000006ff077e24 */ /* 0x000fce000f8e00ff */
.L_x_29:
[----:B------:R-:W-:Y:S05]  /*1ac0*/  @!P0 BRA `(.L_x_23) ;  /* 0x0000000000048947 */ /* 0x000fea0003800000 */
[----:B------:R-:W-:Y:S01]  /*1ad0*/  BPT.TRAP 0x1 ;  /* 0x000000040000795c */ /* 0x000fe20000300000 */
.L_x_23:
[----:B------:R-:W0:Y:S01]  /*1ae0*/  S2UR UR7, SR_CgaCtaId ;  /* 0x00000000000779c3 */ /* 0x000e220000008800 */
[----:B------:R-:W-:Y:S01]  /*1af0*/  UMOV UR6, 0x400 ;  /* 0x0000040000067882 */ /* 0x000fe20000000000 */
[----:B------:R-:W-:Y:S01]  /*1b00*/  IMAD.U32 R5, RZ, RZ, UR5 ;  /* 0x00000005ff057e24 */ /* 0x000fe2000f8e00ff */
[----:B------:R-:W-:Y:S01]  /*1b10*/  SHF.L.U32 R4, R7, 0x1f, RZ ;  /* 0x0000001f07047819 */ /* 0x000fe200000006ff */
[----:B0-----:R-:W-:-:S06]  /*1b20*/  ULEA UR6, UR7, UR6, 0x18 ;  /* 0x0000000607067291 */ /* 0x001fcc000f8ec03f */
[----:B------:R-:W-:-:S04]  /*1b30*/  IMAD.U32 R6, RZ, RZ, UR6 ;  /* 0x00000006ff067e24 */ /* 0x000fc8000f8e00ff */
[----:B------:R-:W-:-:S04]  /*1b40*/  IMAD R5, R5, 0x8, R6 ;  /* 0x0000000805057824 */ /* 0x000fc800078e0206 */
[----:B------:R0:W1:Y:S01]  /*1b50*/  SYNCS.PHASECHK.TRANS64.TRYWAIT P1, [R5+URZ], R4 ;  /* 0x00000004050075a7 */ /* 0x000062000802017f */
[----:B------:R-:W-:Y:S05]  /*1b60*/  @!P0 BRA `(.L_x_24) ;  /* 0x0000000000048947 */ /* 0x000fea0003800000 */
[----:B------:R-:W-:Y:S01]  /*1b70*/  BPT.TRAP 0x1 ;  /* 0x000000040000795c */ /* 0x000fe20000300000 */
.L_x_24:
[----:B-1----:R-:W-:Y:S05]  /*1b80*/  @P1 BRA `(.L_x_25) ;  /* 0x0000000000081947 */ /* 0x002fea0003800000 */
[----:B------:R-:W1:Y:S02]  /*1b90*/  SYNCS.PHASECHK.TRANS64.TRYWAIT P1, [R5+URZ], R4 ;  /* 0x00000004050075a7 */ /* 0x000e64000802017f */
[----:B-1----:R-:W-:Y:S05]  /*1ba0*/  @!P1 BRA `(.L_x_26) ;  /* 0x0000006400489947 */ /* 0x002fea0003800000 */
.L_x_25:
[----:B------:R-:W-:Y:S01]  /*1bb0*/  ULEA UR6, UR5, UR45, 0xa ;  /* 0x0000002d05067291 */ /* 0x000fe2000f8e503f */
[----:B------:R-:W-:Y:S01]  /*1bc0*/  WARPGROUP.ARRIVE ;  /* 0x00000000000079c5 */ /* 0x000fe20000000000 */
[----:B------:R-:W-:Y:S01]  /*1bd0*/  ULEA UR7, UR5, UR4, 0xa ;  /* 0x0000000405077291 */ /* 0x000fe2000f8e503f */
[----:B------:R-:W-:Y:S01]  /*1be0*/  UMOV UR9, 0x40000040 ;  /* 0x4000004000097882 */ /* 0x000fe20000000000 */
[----:B------:R-:W-:-:S03]  /*1bf0*/  UMOV UR11, 0x40000040 ;  /* 0x40000040000b7882 */ /* 0x000fc60000000000 */
[----:B------:R-:W-:Y:S02]  /*1c00*/  UMOV UR8, UR6 ;  /* 0x0000000600087c82 */ /* 0x000fe40008000000 */
[----:B------:R-:W-:Y:S02]  /*1c10*/  UMOV UR10, UR7 ;  /* 0x00000007000a7c82 */ /* 0x000fe40008000000 */
[----:B------:R-:W-:Y:S01]  /*1c20*/  HGMMA.64x128x16.F32 R24, gdesc[UR8].tnspB, R24, gsb0 ;  /* 0x41e00000081879f0 */ /* 0x000fe20008000818 */
[----:B------:R-:W-:Y:S02]  /*1c30*/  UIADD3 UR8, UR6, 0x2, URZ ;  /* 0x0000000206087890 */ /* 0x000fe4000fffe03f */
[----:B------:R-:W-:Y:S01]  /*1c40*/  UIADD3 UR10, UR7, 0x80, URZ ;  /* 0x00000080070a7890 */ /* 0x000fe2000fffe03f */
[----:B------:R-:W-:Y:S01]  /*1c50*/  UMOV UR9, 0x40000040 ;  /* 0x4000004000097882 */ /* 0x000fe20000000000 */
[----:B------:R-:W-:Y:S01]  /*1c60*/  UMOV UR11, 0x40000040 ;  /* 0x40000040000b7882 */ /* 0x000fe20000000000 */
[----:B------:R-:W-:-:S02]  /*1c70*/  WARPGROUP.DEPBAR.LE gsb0, 0x0 ;  /* 0x00008000000079c5 */ /* 0x000fc40000010000 */
        /* <DEDUP_REMOVED lines=18> */
[----:B------:R-:W-:Y:S01]  /*1da0*/  BPT.TRAP 0x1 ;  /* 0x000000040000795c */ /* 0x000fe20000300000 */
.L_x_27:
[----:B------:R-:W-:-:S13]  /*1db0*/  ISETP.NE.AND P1, PT, R22, RZ, PT ;  /* 0x000000ff1600720c */ /* 0x000fda0003f25270 */
[----:B01----:R-:W-:-:S04]  /*1dc0*/  @P1 IMAD R4, R3, 0x8, R6 ;  /* 0x0000000803041824 */ /* 0x003fc800078e0206 */
[----:B------:R-:W-:-:S05]  /*1dd0*/  @P1 VIADD R4, R4, 0x30 ;  /* 0x0000003004041836 */ /* 0x000fca0000000000 */
[----:B------:R-:W-:-:S04]  /*1de0*/  @P1 PRMT R4, R19, 0x654, R4 ;  /* 0x0000065413041816 */ /* 0x000fc80000000004 */
[----:B------:R0:W-:Y:S01]  /*1df0*/  @P1 SYNCS.ARRIVE.TRANS64.RED.A1T0 RZ, [R4+URZ], RZ ;  /* 0x000000ff04ff19a7 */ /* 0x0001e2000810043f */
[----:B------:R-:W-:-:S13]  /*1e00*/  ISETP.GT.U32.AND P1, PT, R18, 0x1, PT ;  /* 0x000000011200780c */ /* 0x000fda0003f24070 */
[----:B0-----:R-:W-:Y:S05]  /*1e10*/  @P1 BRA `(.L_x_28) ;  /* 0x0000000000041947 */ /* 0x001fea0003800000 */
[----:B------:R-:W-:Y:S01]  /*1e20*/  BPT.TRAP 0x1 ;  /* 0x000000040000795c */ /* 0x000fe20000300000 */
.L_x_28:
[----:B------:R-:W-:Y:S01]  /*1e30*/  UIADD3 UR5, UR5, 0x1, URZ ;  /* 0x0000000105057890 */ /* 0x000fe2000fffe03f */
[C---:B------:R-:W-:Y:S01]  /*1e40*/  ISETP.GT.AND P2, PT, R0.reuse, 0x1, PT ;  /* 0x000000010000780c */ /* 0x040fe20003f44270 */
[----:B------:R-:W-:Y:S02]  /*1e50*/  VIADD R3, R3, 0x1 ;  /* 0x0000000103037836 */ /* 0x000fe40000000000 */
[----:B------:R-:W-:Y:S01]  /*1e60*/  UISETP.NE.AND UP0, UPT, UR5, 0x6, UPT ;  /* 0x000000060500788c */ /* 0x000fe2000bf05270 */
[----:B------:R-:W-:Y:S02]  /*1e70*/  VIADD R0, R0, 0xffffffff ;  /* 0xffffffff00007836 */ /* 0x000fe40000000000 */
[C---:B------:R-:W-:Y:S01]  /*1e80*/  ISETP.NE.AND P1, PT, R3.reuse, 0x6, PT ;  /* 0x000000060300780c */ /* 0x040fe20003f25270 */
[----:B------:R-:W-:Y:S02]  /*1e90*/  USEL UR6, URZ, 0x1, UP0 ;  /* 0x000000013f067887 */ /* 0x000fe40008000000 */
[----:B------:R-:W-:Y:S01]  /*1ea0*/  USEL UR5, UR5, URZ, UP0 ;  /* 0x0000003f05057287 */ /* 0x000fe20008000000 */
[----:B------:R-:W-:-:S03]  /*1eb0*/  SEL R3, R3, RZ, P1 ;  /* 0x000000ff03037207 */ /* 0x000fc60000800000 */
[----:B------:R-:W-:Y:S01]  /*1ec0*/  LOP3.LUT R7, R7, UR6, RZ, 0x3c, !PT ;  /* 0x0000000607077c12 */ /* 0x000fe2000f8e3cff */
[----:B------:R-:W-:Y:S07]  /*1ed0*/  @P2 BRA `(.L_x_29) ;  /* 0xfffffff800f82947 */ /* 0x000fee000383ffff */
.L_x_22:
[----:B01----:R-:W0:Y:S02]  /*1ee0*/  LDC R0, c[0x0][0x28c] ;  /* 0x0000a300ff007b82 */ /* 0x003e240000000800 */
[----:B0-----:R-:W-:-:S13]  /*1ef0*/  ISETP.GE.AND P1, PT, R0, 0x1, PT ;  /* 0x000000010000780c */ /* 0x001fda0003f26270 */
[----:B------:R-:W-:Y:S05]  /*1f00*/  @!P1 BRA `(.L_x_30) ;  /* 0x0000000000449947 */ /* 0x000fea0003800000 */
[----:B------:R-:W-:Y:S05]  /*1f10*/  @!P0 BRA `(.L_x_31) ;  /* 0x0000000000048947 */ /* 0x000fea0003800000 */
[----:B------:R-:W-:Y:S01]  /*1f20*/  BPT.TRAP 0x1 ;  /* 0x000000040000795c */ /* 0x000fe20000300000 */
.L_x_31:
[----:B------:R-:W-:-:S13]  /*1f30*/  ISETP.NE.AND P0, PT, R22, RZ, PT ;  /* 0x000000ff1600720c */ /* 0x000fda0003f05270 */
[----:B------:R-:W-:-:S05]  /*1f40*/  VOTEU.ANY UP0, P0 ;  /* 0x00000000003f7886 */ /* 0x000fca0000000100 */
[----:B------:R-:W-:-:S06]  /*1f50*/  @UP0 UIADD3 UR4, UR44, UR41, URZ ;  /* 0x000000292c040290 */ /* 0x000fcc000fffe03f */
[----:B------:R-:W-:Y:S02]  /*1f60*/  IMAD.U32 R4, RZ, RZ, UR4 ;  /* 0x00000004ff047e24 */ /* 0x000fe4000f8e00ff */
[----:B------:R-:W-:Y:S02]  /*1f70*/  IMAD.U32 R3, RZ, RZ, UR4 ;  /* 0x00000004ff037e24 */ /* 0x000fe4000f8e00ff */
[----:B------:R-:W-:-:S05]  /*1f80*/  @P0 IMAD.WIDE.U32 R4, R4, -0x55555555, RZ ;  /* 0xaaaaaaab04040825 */ /* 0x000fca00078e00ff */
[----:B------:R-:W-:-:S05]  /*1f90*/  @P0 SHF.R.U32.HI R0, RZ, 0x2, R5 ;  /* 0x00000002ff000819 */ /* 0x000fca0000011605 */
[----:B------:R-:W-:-:S04]  /*1fa0*/  @P0 IMAD R0, R0, -0x6, R3 ;  /* 0xfffffffa00000824 */ /* 0x000fc800078e0203 */
[----:B------:R-:W-:-:S04]  /*1fb0*/  @P0 IMAD R0, R0, 0x8, R6 ;  /* 0x0000000800000824 */ /* 0x000fc800078e0206 */
[----:B------:R-:W-:-:S05]  /*1fc0*/  @P0 VIADD R0, R0, 0x30 ;  /* 0x0000003000000836 */ /* 0x000fca0000000000 */
[----:B------:R-:W-:-:S04]  /*1fd0*/  @P0 PRMT R0, R19, 0x654, R0 ;  /* 0x0000065413000816 */ /* 0x000fc80000000000 */
[----:B------:R0:W-:Y:S01]  /*1fe0*/  @P0 SYNCS.ARRIVE.TRANS64.RED.A1T0 RZ, [R0+URZ], RZ ;  /* 0x000000ff00ff09a7 */ /* 0x0001e2000810043f */
[----:B------:R-:W-:-:S13]  /*1ff0*/  ISETP.GT.U32.AND P0, PT, R18, 0x1, PT ;  /* 0x000000011200780c */ /* 0x000fda0003f04070 */
[----:B0-----:R-:W-:Y:S05]  /*2000*/  @P0 BRA `(.L_x_30) ;  /* 0x0000000000040947 */ /* 0x001fea0003800000 */
[----:B------:R-:W-:Y:S01]  /*2010*/  BPT.TRAP 0x1 ;  /* 0x000000040000795c */ /* 0x000fe20000300000 */
.L_x_30:
[----:B------:R-:W-:Y:S01]  /*2020*/  IMAD.SHL.U32 R100, R100, 0x80, RZ ;  /* 0x0000008064647824 */ /* 0x000fe200078e00ff */
[----:B------:R-:W-:Y:S01]  /*2030*/  UIADD3 UR41, UR43, UR41, URZ ;  /* 0x000000292b297290 */ /* 0x000fe2000fffe03f */
[----:B------:R-:W-:Y:S01]  /*2040*/  SHF.R.S32.HI R11, RZ, 0x1f, R101 ;  /* 0x0000001fff0b7819 */ /* 0x000fe20000011465 */
[----:B------:R-:W-:Y:S01]  /*2050*/  UISETP.GE.U32.AND UP1, UPT, UR43, 0x6, UPT ;  /* 0x000000062b00788c */ /* 0x000fe2000bf26070 */
[----:B------:R-:W-:Y:S01]  /*2060*/  IMAD.SHL.U32 R6, R103, 0x80, RZ ;  /* 0x0000008067067824 */ /* 0x000fe200078e00ff */
[----:B------:R-:W-:Y:S01]  /*2070*/  ULDC UR7, c[0x0][0x288] ;  /* 0x0000a20000077ab9 */ /* 0x000fe20000000800 */
[C---:B------:R-:W-:Y:S01]  /*2080*/  LOP3.LUT R8, R100.reuse, 0x6, R95, 0xf8, !PT ;  /* 0x0000000664087812 */ /* 0x040fe200078ef85f */
[----:B------:R-:W-:Y:S01]  /*2090*/  UISETP.GT.U32.AND UP0, UPT, UR41, 0x5, UPT ;  /* 0x000000052900788c */ /* 0x000fe2000bf04070 */
[----:B------:R-:W-:Y:S01]  /*20a0*/  ISETP.GE.AND P0, PT, R100, UR7, PT ;  /* 0x0000000764007c0c */ /* 0x000fe2000bf06270 */
[----:B------:R-:W-:Y:S01]  /*20b0*/  ULDC.64 UR4, c[0x0][0x5d0] ;  /* 0x0001740000047ab9 */ /* 0x000fe20000000a00 */
[--C-:B------:R-:W-:Y:S01]  /*20c0*/  SHF.R.S32.HI R9, RZ, 0x1f, R8.reuse ;  /* 0x0000001fff097819 */ /* 0x100fe20000011408 */
[----:B------:R-:W-:Y:S01]  /*20d0*/  ULDC UR10, c[0x0][0x284] ;  /* 0x0000a100000a7ab9 */ /* 0x000fe20000000800 */
[----:B------:R-:W-:Y:S01]  /*20e0*/  IMAD R0, R11, UR4, RZ ;  /* 0x000000040b007c24 */ /* 0x000fe2000f8e02ff */
[----:B------:R-:W-:Y:S01]  /*20f0*/  UISETP.LT.U32.AND UP0, UPT, UR43, 0x6, UP0 ;  /* 0x000000062b00788c */ /* 0x000fe20008701070 */
[----:B------:R-:W-:Y:S01]  /*2100*/  ISETP.GE.OR P0, PT, R6, UR10, P0 ;  /* 0x0000000a06007c0c */ /* 0x000fe20008706670 */
[----:B------:R-:W-:Y:S01]  /*2110*/  IMAD.WIDE.U32 R4, R101, UR4, R8 ;  /* 0x0000000465047c25 */ /* 0x000fe2000f8e0008 */
[----:B------:R-:W-:Y:S01]  /*2120*/  ULDC.64 UR8, c[0x0][0x5c8] ;  /* 0x0001720000087ab9 */ /* 0x000fe20000000a00 */
[----:B------:R-:W-:-:S02]  /*2130*/  USEL UR6, URZ, 0x1, !UP0 ;  /* 0x000000013f067887 */ /* 0x000fc4000c000000 */
[----:B------:R-:W-:Y:S01]  /*2140*/  IMAD R3, R101, UR5, R0 ;  /* 0x0000000565037c24 */ /* 0x000fe2000f8e0200 */
[----:B------:R-:W-:Y:S01]  /*2150*/  @UP1 UIMAD.WIDE.U32 UR4, UR41, -0x55555555, URZ ;  /* 0xaaaaaaab290418a5 */ /* 0x000fe2000f8e003f */
[----:B------:R-:W-:Y:S01]  /*2160*/  IMAD.WIDE R104, R103, 0x80, R88 ;  /* 0x0000008067687825 */ /* 0x000fe200078e0258 */
[----:B------:R-:W-:Y:S02]  /*2170*/  ULOP3.LUT UR40, UR40, UR6, URZ, 0x3c, !UPT ;  /* 0x0000000628287292 */ /* 0x000fe4000f8e3c3f */
[----:B------:R-:W-:Y:S01]  /*2180*/  @UP1 USHF.R.U32.HI UR4, URZ, 0x2, UR5 ;  /* 0x000000023f041899 */ /* 0x000fe20008011605 */
[----:B------:R-:W-:Y:S02]  /*2190*/  IMAD.IADD R5, R5, 0x1, R3 ;  /* 0x0000000105057824 */ /* 0x000fe400078e0203 */
[----:B------:R-:W-:Y:S01]  /*21a0*/  IMAD R3, R105, UR8, RZ ;  /* 0x0000000869037c24 */ /* 0x000fe2000f8e02ff */
[----:B------:R-:W-:Y:S01]  /*21b0*/  @UP1 ULOP3.LUT UR40, UR40, 0x1, UR4, 0x78, !UPT ;  /* 0x0000000128281892 */ /* 0x000fe2000f8e7804 */
[----:B------:R-:W-:-:S04]  /*21c0*/  IMAD.WIDE.U32 R106, R104, UR8, R4 ;  /* 0x00000008686a7c25 */ /* 0x000fc8000f8e0004 */
[----:B------:R-:W-:Y:S02]  /*21d0*/  IMAD R7, R104, UR9, R3 ;  /* 0x0000000968077c24 */ /* 0x000fe4000f8e0203 */
[----:B------:R-:W-:Y:S01]  /*21e0*/  IMAD.MOV.U32 R0, RZ, RZ, -0x1 ;  /* 0xffffffffff007424 */ /* 0x000fe200078e00ff */
[----:B------:R-:W-:Y:S06]  /*21f0*/  @P0 BRA `(.L_x_32) ;  /* 0x00000040001c0947 */ /* 0x000fec0003800000 */
[----:B-----5:R-:W-:Y:S01]  /*2200*/  FSETP.NEU.AND P0, PT, R90, RZ, PT ;  /* 0x000000ff5a00720b */ /* 0x020fe20003f0d000 */
[----:B------:R-:W-:Y:S01]  /*2210*/  IMAD.IADD R4, R94, 0x1, -R100 ;  /* 0x000000015e047824 */ /* 0x000fe200078e0a64 */
[----:B------:R-:W-:Y:S01]  /*2220*/  BSSY B0, `(.L_x_32) ;  /* 0x0000404000007945 */ /* 0x000fe20003800000 */
[----:B------:R-:W-:Y:S02]  /*2230*/  IMAD.IADD R3, R99, 0x1, -R6 ;  /* 0x0000000163037824 */ /* 0x000fe400078e0a06 */
[----:B------:R-:W-:Y:S01]  /*2240*/  IMAD.IADD R103, R107, 0x1, R7 ;  /* 0x000000016b677824 */ /* 0x000fe200078e0207 */
[----:B------:R-:W-:-:S04]  /*2250*/  ISETP.GT.AND P2, PT, R4, RZ, PT ;  /* 0x000000ff0400720c */ /* 0x000fc80003f44270 */
[----:B------:R-:W-:-:S03]  /*2260*/  ISETP.GT.AND P1, PT, R3, RZ, P2 ;  /* 0x000000ff0300720c */ /* 0x000fc60001724270 */
[----:B------:R-:W-:Y:S10]  /*2270*/  @!P0 BRA `(.L_x_33) ;  /* 0x0000002c00288947 */ /* 0x000ff40003800000 */
[----:B------:R-:W0:Y:S01]  /*2280*/  LDC.64 R110, c[0x0][0x5b8] ;  /* 0x00016e00ff6e7b82 */ /* 0x000e220000000a00 */
[----:B------:R-:W-:-:S07]  /*2290*/  ULDC.64 UR4, c[0x0][0x5c0] ;  /* 0x0001700000047ab9 */ /* 0x000fce0000000a00 */
[----:B------:R-:W1:Y:S08]  /*22a0*/  LDC.64 R112, c[0x0][0x5b0] ;  /* 0x00016c00ff707b82 */ /* 0x000e700000000a00 */
[----:B------:R-:W2:Y:S01]  /*22b0*/  LDC.64 R114, c[0x0][0x5a8] ;  /* 0x00016a00ff727b82 */ /* 0x000ea20000000a00 */
[-C--:B0-----:R-:W-:Y:S02]  /*22c0*/  IMAD R6, R11, R110.reuse, RZ ;  /* 0x0000006e0b067224 */ /* 0x081fe400078e02ff */
[----:B------:R-:W-:-:S04]  /*22d0*/  IMAD.WIDE.U32 R108, R101, R110, R8 ;  /* 0x0000006e656c7225 */ /* 0x000fc800078e0008 */
[----:B------:R-:W-:Y:S02]  /*22e0*/  IMAD R107, R101, R111, R6 ;  /* 0x0000006f656b7224 */ /* 0x000fe400078e0206 */
[-C--:B-1----:R-:W-:Y:S02]  /*22f0*/  IMAD R5, R105, R112.reuse, RZ ;  /* 0x0000007069057224 */ /* 0x082fe400078e02ff */
[----:B------:R-:W-:Y:S02]  /*2300*/  IMAD.IADD R13, R109, 0x1, R107 ;  /* 0x000000016d0d7824 */ /* 0x000fe400078e026b */
[----:B------:R-:W-:Y:S02]  /*2310*/  IMAD.MOV.U32 R12, RZ, RZ, R108 ;  /* 0x000000ffff0c7224 */ /* 0x000fe400078e006c */
[C---:B------:R-:W-:Y:S02]  /*2320*/  IMAD R111, R104.reuse, R113, R5 ;  /* 0x00000071686f7224 */ /* 0x040fe400078e0205 */
[----:B------:R-:W-:-:S04]  /*2330*/  IMAD.WIDE.U32 R6, R104, R112, R12 ;  /* 0x0000007068067225 */ /* 0x000fc800078e000c */
[----:B------:R-:W-:Y:S01]  /*2340*/  IMAD.IADD R5, R7, 0x1, R111 ;  /* 0x0000000107057824 */ /* 0x000fe200078e026f */
[----:B--2---:R-:W-:-:S04]  /*2350*/  LEA R14, P0, R6, R114, 0x1 ;  /* 0x00000072060e7211 */ /* 0x004fc800078008ff */
[----:B------:R-:W-:-:S05]  /*2360*/  LEA.HI.X R15, R6, R115, R5, 0x1, P0 ;  /* 0x00000073060f7211 */ /* 0x000fca00000f0c05 */
[----:B------:R0:W2:Y:S01]  /*2370*/  @P1 LDG.E.LTC128B.U16 R5, desc[UR38][R14.64] ;  /* 0x000000260e051981 */ /* 0x0000a2000c1e1520 */
[----:B------:R-:W-:Y:S01]  /*2380*/  LEA R10, P0, R106, UR4, 0x1 ;  /* 0x000000046a0a7c11 */ /* 0x000fe2000f8008ff */
[----:B------:R-:W-:Y:S01]  /*2390*/  IMAD.WIDE.U32 R6, R104, R112, R8 ;  /* 0x0000007068067225 */ /* 0x000fe200078e0008 */
[----:B------:R-:W-:Y:S03]  /*23a0*/  BSSY B1, `(.L_x_34) ;  /* 0x0000012000017945 */ /* 0x000fe60003800000 */
[----:B------:R-:W-:Y:S02]  /*23b0*/  IMAD.IADD R7, R111, 0x1, R7 ;  /* 0x000000016f077824 */ /* 0x000fe400078e0207 */
[----:B------:R-:W-:Y:S01]  /*23c0*/  IMAD.WIDE.U32 R20, R101, R110, R6 ;  /* 0x0000006e65147225 */ /* 0x000fe200078e0006 */
[----:B0-----:R-:W-:-:S03]  /*23d0*/  SHF.L.U64.HI R15, R112, 0x3, R113 ;  /* 0x00000003700f7819 */ /* 0x001fc60000010271 */
[----:B------:R-:W-:Y:S01]  /*23e0*/  IMAD.IADD R7, R107, 0x1, R21 ;  /* 0x000000016b077824 */ /* 0x000fe200078e0215 */
[----:B------:R-:W-:Y:S01]  /*23f0*/  LEA R6, P4, R20, R114, 0x1 ;  /* 0x0000007214067211 */ /* 0x000fe200078808ff */
[----:B------:R-:W-:-:S03]  /*2400*/  IMAD.SHL.U32 R14, R112, 0x8, RZ ;  /* 0x00000008700e7824 */ /* 0x000fc600078e00ff */
[----:B------:R-:W-:Y:S01]  /*2410*/  LEA.HI.X R7, R20, R115, R7, 0x1, P4 ;  /* 0x0000007314077211 */ /* 0x000fe200020f0c07 */
[----:B--2---:R-:W-:-:S05]  /*2420*/  HADD2.F32 R11, -RZ, R5.H0_H0 ;  /* 0x20000005ff0b7230 */ /* 0x004fca0000004100 */
[----:B------:R-:W-:-:S04]  /*2430*/  FMUL R11, R11, R90 ;  /* 0x0000005a0b0b7220 */ /* 0x000fc80000400000 */
[----:B------:R-:W-:Y:S01]  /*2440*/  FFMA R24, R24, R23, R11 ;  /* 0x0000001718187223 */ /* 0x000fe2000000000b */
[----:B------:R-:W-:Y:S02]  /*2450*/  LEA.HI.X R11, R106, UR5, R103, 0x1, P0 ;  /* 0x000000056a0b7c11 */ /* 0x000fe400080f0c67 */
[----:B------:R-:W-:Y:S02]  /*2460*/  ISETP.GT.AND P0, PT, R4, 0x1, PT ;  /* 0x000000010400780c */ /* 0x000fe40003f04270 */
[----:B------:R-:W-:Y:S02]  /*2470*/  F2FP.F16.F32.PACK_AB R24, RZ, R24 ;  /* 0x00000018ff18723e */ /* 0x000fe400000000ff */
[----:B------:R-:W-:-:S03]  /*2480*/  ISETP.GT.AND P3, PT, R3, RZ, P0 ;  /* 0x000000ff0300720c */ /* 0x000fc60000764270 */
[----:B------:R0:W-:Y:S10]  /*2490*/  @P1 STG.E.U16 desc[UR38][R10.64], R24 ;  /* 0x000000180a001986 */ /* 0x0001f4000c101526 */
[----:B------:R-:W-:Y:S05]  /*24a0*/  @!P3 BRA `(.L_x_35) ;  /* 0x000000000004b947 */ /* 0x000fea0003800000 */
[----:B------:R1:W5:Y:S02]  /*24b0*/  LDG.E.LTC128B.U16 R5, desc[UR38][R6.64+0x2] ;  /* 0x0000022606057981 */ /* 0x000364000c1e1520 */
.L_x_35:
[----:B------:R-:W-:Y:S05]  /*24c0*/  BSYNC B1 ;  /* 0x0000000000017941 */ /* 0x000fea0003800000 */
.L_x_34:
[----:B-----5:R-:W-:Y:S01]  /*24d0*/  HADD2.F32 R103, -RZ, R5.H0_H0 ;  /* 0x20000005ff677230 */ /* 0x020fe20000004100 */
[----:B------:R-:W-:Y:S01]  /*24e0*/  ISETP.GT.AND P2, PT, R3, 0x8, P2 ;  /* 0x000000080300780c */ /* 0x000fe20001744270 */
[----:B------:R-:W-:Y:S01]  /*24f0*/  IMAD.WIDE.U32 R20, R104, R112, R14 ;  /* 0x0000007068147225 */ /* 0x000fe200078e000e */
[----:B0-----:R-:W-:-:S03]  /*2500*/  PRMT R24, R5, 0x7610, R24 ;  /* 0x0000761005187816 */ /* 0x001fc60000000018 */
[----:B------:R-:W-:Y:S01]  /*2510*/  FMUL R12, R103, R90 ;  /* 0x0000005a670c7220 */ /* 0x000fe20000400000 */
[----:B------:R-:W-:Y:S01]  /*2520*/  IMAD.IADD R111, R111, 0x1, R21 ;  /* 0x000000016f6f7824 */ /* 0x000fe200078e0215 */
[----:B------:R-:W-:Y:S02]  /*2530*/  IADD3 R108, P1, R108, R20, RZ ;  /* 0x000000146c6c7210 */ /* 0x000fe40007f3e0ff */
[----:B------:R-:W-:-:S03]  /*2540*/  FFMA R12, R25, R23, R12 ;  /* 0x00000017190c7223 */ /* 0x000fc6000000000c */
[----:B------:R-:W-:Y:S01]  /*2550*/  IMAD.X R13, R111, 0x1, R13, P1 ;  /* 0x000000016f0d7824 */ /* 0x000fe200008e060d */
[C---:B------:R-:W-:Y:S02]  /*2560*/  LEA R14, P1, R108.reuse, R114, 0x1 ;  /* 0x000000726c0e7211 */ /* 0x040fe400078208ff */
[----:B------:R-:W-:Y:S02]  /*2570*/  F2FP.F16.F32.PACK_AB R12, RZ, R12 ;  /* 0x0000000cff0c723e */ /* 0x000fe400000000ff */
[----:B------:R-:W-:Y:S02]  /*2580*/  LEA.HI.X R15, R108, R115, R13, 0x1, P1 ;  /* 0x000000736c0f7211 */ /* 0x000fe400008f0c0d */
[----:B------:R-:W-:-:S05]  /*2590*/  PRMT R21, R12, 0x7610, R21 ;  /* 0x000076100c157816 */ /* 0x000fca0000000015 */
[----:B------:R0:W-:Y:S04]  /*25a0*/  @P3 STG.E.U16 desc[UR38][R10.64+0x2], R21 ;  /* 0x000002150a003986 */ /* 0x0001e8000c101526 */
[----:B------:R-:W2:Y:S01]  /*25b0*/  @P2 LDG.E.LTC128B.U16 R24, desc[UR38][R14.64] ;  /* 0x000000260e182981 */ /* 0x000ea2000c1e1520 */
[----:B------:R-:W-:Y:S01]  /*25c0*/  IADD3 R20, P1, R8, R20, RZ ;  /* 0x0000001408147210 */ /* 0x000fe20007f3e0ff */
[----:B------:R-:W-:Y:S01]  /*25d0*/  BSSY B1, `(.L_x_36) ;  /* 0x0000011000017945 */ /* 0x000fe20003800000 */
[----:B------:R-:W-:Y:S02]  /*25e0*/  SHF.L.U64.HI R13, R91, 0x1, R92 ;  /* 0x000000015b0d7819 */ /* 0x000fe4000001025c */
[----:B------:R-:W-:Y:S01]  /*25f0*/  ISETP.GT.AND P0, PT, R3, 0x8, P0 ;  /* 0x000000080300780c */ /* 0x000fe20000704270 */
[----:B0-----:R-:W-:Y:S01]  /*2600*/  IMAD.X R21, R9, 0x1, R111, P1 ;  /* 0x0000000109157824 */ /* 0x001fe200008e066f */
[----:B------:R-:W-:Y:S01]  /*2610*/  LEA R12, P1, R91, R10, 0x1 ;  /* 0x0000000a5b0c7211 */ /* 0x000fe200078208ff */
[----:B------:R-:W-:-:S04]  /*2620*/  IMAD.WIDE.U32 R20, R101, R110, R20 ;  /* 0x0000006e65147225 */ /* 0x000fc800078e0014 */
[----:B------:R-:W-:Y:S01]  /*2630*/  IMAD.X R13, R13, 0x1, R11, P1 ;  /* 0x000000010d0d7824 */ /* 0x000fe200008e060b */
[----:B------:R-:W-:Y:S01]  /*2640*/  LEA R8, P3, R20, R114, 0x1 ;  /* 0x0000007214087211 */ /* 0x000fe200078608ff */
[----:B------:R-:W-:-:S05]  /*2650*/  IMAD.IADD R9, R107, 0x1, R21 ;  /* 0x000000016b097824 */ /* 0x000fca00078e0215 */
[----:B------:R-:W-:Y:S01]  /*2660*/  LEA.HI.X R9, R20, R115, R9, 0x1, P3 ;  /* 0x0000007314097211 */ /* 0x000fe200018f0c09 */
[----:B--2---:R-:W-:-:S05]  /*2670*/  HADD2.F32 R5, -RZ, R24.H0_H0 ;  /* 0x20000018ff057230 */ /* 0x004fca0000004100 */
[----:B------:R-:W-:-:S04]  /*2680*/  FMUL R5, R5, R90 ;  /* 0x0000005a05057220 */ /* 0x000fc80000400000 */
[----:B------:R-:W-:-:S05]  /*2690*/  FFMA R5, R26, R23, R5 ;  /* 0x000000171a057223 */ /* 0x000fca0000000005 */
[----:B------:R-:W-:-:S05]  /*26a0*/  F2FP.F16.F32.PACK_AB R5, RZ, R5 ;  /* 0x00000005ff05723e */ /* 0x000fca00000000ff */
[----:B------:R0:W-:Y:S01]  /*26b0*/  @P2 STG.E.U16 desc[UR38][R12.64], R5 ;  /* 0x000000050c002986 */ /* 0x0001e2000c101526 */
[----:B------:R-:W-:Y:S05]  /*26c0*/  @!P0 BRA `(.L_x_37) ;  /* 0x0000000000048947 */ /* 0x000fea0003800000 */
[----:B------:R2:W5:Y:S02]  /*26d0*/  LDG.E.LTC128B.U16 R24, desc[UR38][R8.64+0x2] ;  /* 0x0000022608187981 */ /* 0x000564000c1e1520 */
.L_x_37:
[----:B------:R-:W-:Y:S05]  /*26e0*/  BSYNC B1 ;  /* 0x0000000000017941 */ /* 0x000fea0003800000 */
.L_x_36:
[----:B0----5:R-:W-:Y:S01]  /*26f0*/  HADD2.F32 R5, -RZ, R24.H0_H0 ;  /* 0x20000018ff057230 */ /* 0x021fe20000004100 */
[----:B------:R-:W-:Y:S01]  /*2700*/  ISETP.GT.AND P1, PT, R4, 0x8, PT ;  /* 0x000000080400780c */ /* 0x000fe20003f24270 */
[----:B------:R-:W-:Y:S03]  /*2710*/  BSSY B1, `(.L_x_38) ;  /* 0x0000008000017945 */ /* 0x000fe60003800000 */
[----:B------:R-:W-:Y:S01]  /*2720*/  FMUL R14, R5, R90 ;  /* 0x0000005a050e7220 */ /* 0x000fe20000400000 */
[----:B------:R-:W-:-:S03]  /*2730*/  ISETP.GT.AND P2, PT, R3, RZ, P1 ;  /* 0x000000ff0300720c */ /* 0x000fc60000f44270 */
[----:B------:R-:W-:-:S05]  /*2740*/  FFMA R14, R27, R23, R14 ;  /* 0x000000171b0e7223 */ /* 0x000fca000000000e */
[----:B------:R-:W-:-:S05]  /*2750*/  F2FP.F16.F32.PACK_AB R14, RZ, R14 ;  /* 0x0000000eff0e723e */ /* 0x000fca00000000ff */
[----:B------:R0:W-:Y:S01]  /*2760*/  @P0 STG.E.U16 desc[UR38][R12.64+0x2], R14 ;  /* 0x0000020e0c000986 */ /* 0x0001e2000c101526 */
[----:B------:R-:W-:Y:S05]  /*2770*/  @!P2 BRA `(.L_x_39) ;  /* 0x000000000004a947 */ /* 0x000fea0003800000 */
[----:B------:R3:W5:Y:S02]  /*2780*/  LDG.E.LTC128B.U16 R24, desc[UR38][R6.64+0x10] ;  /* 0x0000102606187981 */ /* 0x000764000c1e1520 */
.L_x_39:
[----:B------:R-:W-:Y:S05]  /*2790*/  BSYNC B1 ;  /* 0x0000000000017941 */ /* 0x000fea0003800000 */
.L_x_38:
[----:B-----5:R-:W-:Y:S01]  /*27a0*/  HADD2.F32 R5, -RZ, R24.H0_H0 ;  /* 0x20000018ff057230 */ /* 0x020fe20000004100 */
        /* <DEDUP_REMOVED lines=9> */
.L_x_41:
[----:B------:R-:W-:Y:S05]  /*2840*/  BSYNC B1 ;  /* 0x0000000000017941 */ /* 0x000fea0003800000 */
.L_x_40:
[----:B----45:R-:W-:Y:S01]  /*2850*/  HADD2.F32 R5, -RZ, R24.H0_H0 ;  /* 0x20000018ff057230 */ /* 0x030fe20000004100 */
[----:B------:R-:W-:Y:S01]  /*2860*/  ISETP.GT.AND P1, PT, R3, 0x8, P1 ;  /* 0x000000080300780c */ /* 0x000fe20000f24270 */
[----:B------:R-:W-:Y:S03]  /*2870*/  BSSY B1, `(.L_x_42) ;  /* 0x0000007000017945 */ /* 0x000fe60003800000 */
[----:B0-----:R-:W-:-:S04]  /*2880*/  FMUL R14, R5, R90 ;  /* 0x0000005a050e7220 */ /* 0x001fc80000400000 */
[----:B------:R-:W-:-:S05]  /*2890*/  FFMA R14, R29, R23, R14 ;  /* 0x000000171d0e7223 */ /* 0x000fca000000000e */
[----:B------:R-:W-:-:S05]  /*28a0*/  F2FP.F16.F32.PACK_AB R14, RZ, R14 ;  /* 0x0000000eff0e723e */ /* 0x000fca00000000ff */
[----:B------:R0:W-:Y:S01]  /*28b0*/  @P3 STG.E.U16 desc[UR38][R10.64+0x12], R14 ;  /* 0x0000120e0a003986 */ /* 0x0001e2000c101526 */
[----:B------:R-:W-:Y:S05]  /*28c0*/  @!P1 BRA `(.L_x_43) ;  /* 0x0000000000049947 */ /* 0x000fea0003800000 */
[----:B------:R4:W5:Y:S02]  /*28d0*/  LDG.E.LTC128B.U16 R24, desc[UR38][R8.64+0x10] ;  /* 0x0000102608187981 */ /* 0x000964000c1e1520 */
.L_x_43:
[----:B------:R-:W-:Y:S05]  /*28e0*/  BSYNC B1 ;  /* 0x0000000000017941 */ /* 0x000fea0003800000 */
.L_x_42:
[----:B-----5:R-:W-:Y:S01]  /*28f0*/  HADD2.F32 R5, -RZ, R24.H0_H0 ;  /* 0x20000018ff057230 */ /* 0x020fe20000004100 */
[----:B------:R-:W-:Y:S01]  /*2900*/  ISETP.GT.AND P0, PT, R3, 0x8, P0 ;  /* 0x000000080300780c */ /* 0x000fe20000704270 */
[----:B------:R-:W-:Y:S03]  /*2910*/  BSSY B1, `(.L_x_44) ;  /* 0x0000007000017945 */ /* 0x000fe60003800000 */
[----:B------:R-:W-:-:S04]  /*2920*/  FMUL R5, R5, R90 ;  /* 0x0000005a05057220 */ /* 0x000fc80000400000 */
[----:B------:R-:W-:-:S05]  /*2930*/  FFMA R5, R30, R23, R5 ;  /* 0x000000171e057223 */ /* 0x000fca0000000005 */
[----:B------:R-:W-:-:S05]  /*2940*/  F2FP.F16.F32.PACK_AB R5, RZ, R5 ;  /* 0x00000005ff05723e */ /* 0x000fca00000000ff */
[----:B------:R0:W-:Y:S01]  /*2950*/  @P1 STG.E.U16 desc[UR38][R12.64+0x10], R5 ;  /* 0x000010050c001986 */ /* 0x0001e2000c101526 */
[----:B------:R-:W-:Y:S05]  /*2960*/  @!P0 BRA `(.L_x_45) ;  /* 0x0000000000048947 */ /* 0x000fea0003800000 */
[----:B------:R0:W5:Y:S02]  /*2970*/  LDG.E.LTC128B.U16 R24, desc[UR38][R8.64+0x12] ;  /* 0x0000122608187981 */ /* 0x000164000c1e1520 */
.L_x_45:
[----:B------:R-:W-:Y:S05]  /*2980*/  BSYNC B1 ;  /* 0x0000000000017941 */ /* 0x000fea0003800000 */
.L_x_44:
        /* <DEDUP_REMOVED lines=10> */
.L_x_47:
[----:B------:R-:W-:Y:S05]  /*2a30*/  BSYNC B1 ;  /* 0x0000000000017941 */ /* 0x000fea0003800000 */
.L_x_46:
        /* <DEDUP_REMOVED lines=10> */
.L_x_49:
[----:B------:R-:W-:Y:S05]  /*2ae0*/  BSYNC B1 ;  /* 0x0000000000017941 */ /* 0x000fea0003800000 */
.L_x_48:
[----:B0----5:R-:W-:Y:S01]  /*2af0*/  HADD2.F32 R5, -RZ, R24.H0_H0 ;  /* 0x20000018ff057230 */ /* 0x021fe20000004100 */
        /* <DEDUP_REMOVED lines=8> */
.L_x_51:
[----:B------:R-:W-:Y:S05]  /*2b80*/  BSYNC B1 ;  /* 0x0000000000017941 */ /* 0x000fea0003800000 */
.L_x_50:
        /* <DEDUP_REMOVED lines=9> */
.L_x_53:
[----:B------:R-:W-:Y:S05]  /*2c20*/  BSYNC B1 ;  /* 0x0000000000017941 */ /* 0x000fea0003800000 */
.L_x_52:
        /* <DEDUP_REMOVED lines=10> */
.L_x_55:
[----:B------:R-:W-:Y:S05]  /*2cd0*/  BSYNC B1 ;  /* 0x0000000000017941 */ /* 0x000fea0003800000 */
.L_x_54:
        /* <DEDUP_REMOVED lines=10> */
.L_x_57:
[----:B------:R-:W-:Y:S05]  /*2d80*/  BSYNC B1 ;  /* 0x0000000000017941 */ /* 0x000fea0003800000 */
.L_x_56:
        /* <DEDUP_REMOVED lines=9> */
.L_x_59:
[----:B------:R-:W-:Y:S05]  /*2e20*/  BSYNC B1 ;  /* 0x0000000000017941 */ /* 0x000fea0003800000 */
.L_x_58:
        /* <DEDUP_REMOVED lines=9> */
.L_x_61:
[----:B------:R-:W-:Y:S05]  /*2ec0*/  BSYNC B1 ;  /* 0x0000000000017941 */ /* 0x000fea0003800000 */
.L_x_60:
        /* <DEDUP_REMOVED lines=10> */
.L_x_63:
[----:B------:R-:W-:Y:S05]  /*2f70*/  BSYNC B1 ;  /* 0x0000000000017941 */ /* 0x000fea0003800000 */
.L_x_62:
        /* <DEDUP_REMOVED lines=10> */
.L_x_65:
[----:B------:R-:W-:Y:S05]  /*3020*/  BSYNC B1 ;  /* 0x0000000000017941 */ /* 0x000fea0003800000 */
.L_x_64:
        /* <DEDUP_REMOVED lines=9> */
.L_x_67:
[----:B------:R-:W-:Y:S05]  /*30c0*/  BSYNC B1 ;  /* 0x0000000000017941 */ /* 0x000fea0003800000 */
.L_x_66:
        /* <DEDUP_REMOVED lines=9> */
.L_x_69:
[----:B------:R-:W-:Y:S05]  /*3160*/  BSYNC B1 ;  /* 0x0000000000017941 */ /* 0x000fea0003800000 */
.L_x_68:
        /* <DEDUP_REMOVED lines=10> */
.L_x_71:
[----:B------:R-:W-:Y:S05]  /*3210*/  BSYNC B1 ;  /* 0x0000000000017941 */ /* 0x000fea0003800000 */
.L_x_70:
        /* <DEDUP_REMOVED lines=10> */
.L_x_73:
[----:B------:R-:W-:Y:S05]  /*32c0*/  BSYNC B1 ;  /* 0x0000000000017941 */ /* 0x000fea0003800000 */
.L_x_72:
        /* <DEDUP_REMOVED lines=9> */
.L_x_75:
[----:B------:R-:W-:Y:S05]  /*3360*/  BSYNC B1 ;  /* 0x0000000000017941 */ /* 0x000fea0003800000 */
.L_x_74:
        /* <DEDUP_REMOVED lines=9> */
.L_x_77:
[----:B------:R-:W-:Y:S05]  /*3400*/  BSYNC B1 ;  /* 0x0000000000017941 */ /* 0x000fea0003800000 */
.L_x_76:
        /* <DEDUP_REMOVED lines=10> */
.L_x_79:
[----:B------:R-:W-:Y:S05]  /*34b0*/  BSYNC B1 ;  /* 0x0000000000017941 */ /* 0x000fea0003800000 */
.L_x_78:
        /* <DEDUP_REMOVED lines=10> */
.L_x_81:
[----:B------:R-:W-:Y:S05]  /*3560*/  BSYNC B1 ;  /* 0x0000000000017941 */ /* 0x000fea0003800000 */
.L_x_80:
        /* <DEDUP_REMOVED lines=9> */
.L_x_83:
[----:B------:R-:W-:Y:S05]  /*3600*/  BSYNC B1 ;  /* 0x0000000000017941 */ /* 0x000fea0003800000 */
.L_x_82:
        /* <DEDUP_REMOVED lines=9> */
.L_x_85:
[----:B------:R-:W-:Y:S05]  /*36a0*/  BSYNC B1 ;  /* 0x0000000000017941 */ /* 0x000fea0003800000 */
.L_x_84:
        /* <DEDUP_REMOVED lines=10> */
.L_x_87:
[----:B------:R-:W-:Y:S05]  /*3750*/  BSYNC B1 ;  /* 0x0000000000017941 */ /* 0x000fea0003800000 */
.L_x_86:
        /* <DEDUP_REMOVED lines=10> */
.L_x_89:
[----:B------:R-:W-:Y:S05]  /*3800*/  BSYNC B1 ;  /* 0x0000000000017941 */ /* 0x000fea0003800000 */
.L_x_88:
        /* <DEDUP_REMOVED lines=9> */
.L_x_91:
[----:B------:R-:W-:Y:S05]  /*38a0*/  BSYNC B1 ;  /* 0x0000000000017941 */ /* 0x000fea0003800000 */
.L_x_90:
        /* <DEDUP_REMOVED lines=9> */
.L_x_93:
[----:B------:R-:W-:Y:S05]  /*3940*/  BSYNC B1 ;  /* 0x0000000000017941 */ /* 0x000fea0003800000 */
.L_x_92:
        /* <DEDUP_REMOVED lines=10> */
.L_x_95:
[----:B------:R-:W-:Y:S05]  /*39f0*/  BSYNC B1 ;  /* 0x0000000000017941 */ /* 0x000fea0003800000 */
.L_x_94:
        /* <DEDUP_REMOVED lines=10> */
.L_x_97:
[----:B------:R-:W-:Y:S05]  /*3aa0*/  BSYNC B1 ;  /* 0x0000000000017941 */ /* 0x000fea0003800000 */
.L_x_96:
        /* <DEDUP_REMOVED lines=9> */
.L_x_99:
[----:B------:R-:W-:Y:S05]  /*3b40*/  BSYNC B1 ;  /* 0x0000000000017941 */ /* 0x000fea0003800000 */
.L_x_98:
        /* <DEDUP_REMOVED lines=9> */
.L_x_101:
[----:B------:R-:W-:Y:S05]  /*3be0*/  BSYNC B1 ;  /* 0x0000000000017941 */ /* 0x000fea0003800000 */
.L_x_100:
        /* <DEDUP_REMOVED lines=10> */
.L_x_103:
[----:B------:R-:W-:Y:S05]  /*3c90*/  BSYNC B1 ;  /* 0x0000000000017941 */ /* 0x000fea0003800000 */
.L_x_102:
        /* <DEDUP_REMOVED lines=10> */
.L_x_105:
[----:B------:R-:W-:Y:S05]  /*3d40*/  BSYNC B1 ;  /* 0x0000000000017941 */ /* 0x000fea0003800000 */
.L_x_104:
        /* <DEDUP_REMOVED lines=9> */
.L_x_107:
[----:B------:R-:W-:Y:S05]  /*3de0*/  BSYNC B1 ;  /* 0x0000000000017941 */ /* 0x000fea0003800000 */
.L_x_106:
        /* <DEDUP_REMOVED lines=9> */
.L_x_109:
[----:B------:R-:W-:Y:S05]  /*3e80*/  BSYNC B1 ;  /* 0x0000000000017941 */ /* 0x000fea0003800000 */
.L_x_108:
        /* <DEDUP_REMOVED lines=10> */
.L_x_111:
[----:B------:R-:W-:Y:S05]  /*3f30*/  BSYNC B1 ;  /* 0x0000000000017941 */ /* 0x000fea0003800000 */
.L_x_110:
        /* <DEDUP_REMOVED lines=10> */
.L_x_113:
[----:B------:R-:W-:Y:S05]  /*3fe0*/  BSYNC B1 ;  /* 0x0000000000017941 */ /* 0x000fea0003800000 */
.L_x_112:
        /* <DEDUP_REMOVED lines=9> */
.L_x_115:
[----:B------:R-:W-:Y:S05]  /*4080*/  BSYNC B1 ;  /* 0x0000000000017941 */ /* 0x000fea0003800000 */
.L_x_114:
        /* <DEDUP_REMOVED lines=9> */
.L_x_117:
[----:B------:R-:W-:Y:S05]  /*4120*/  BSYNC B1 ;  /* 0x0000000000017941 */ /* 0x000fea0003800000 */
.L_x_116:
        /* <DEDUP_REMOVED lines=10> */
.L_x_119:
[----:B------:R-:W-:Y:S05]  /*41d0*/  BSYNC B1 ;  /* 0x0000000000017941 */ /* 0x000fea0003800000 */
.L_x_118:
        /* <DEDUP_REMOVED lines=10> */
.L_x_121:
[----:B------:R-:W-:Y:S05]  /*4280*/  BSYNC B1 ;  /* 0x0000000000017941 */ /* 0x000fea0003800000 */
.L_x_120:
        /* <DEDUP_REMOVED lines=9> */
.L_x_123:
[----:B------:R-:W-:Y:S05]  /*4320*/  BSYNC B1 ;  /* 0x0000000000017941 */ /* 0x000fea0003800000 */
.L_x_122:
        /* <DEDUP_REMOVED lines=9> */
.L_x_125:
[----:B------:R-:W-:Y:S05]  /*43c0*/  BSYNC B1 ;  /* 0x0000000000017941 */ /* 0x000fea0003800000 */
.L_x_124:
        /* <DEDUP_REMOVED lines=10> */
.L_x_127:
[----:B------:R-:W-:Y:S05]  /*4470*/  BSYNC B1 ;  /* 0x0000000000017941 */ /* 0x000fea0003800000 */
.L_x_126:
        /* <DEDUP_REMOVED lines=10> */
.L_x_129:
[----:B------:R-:W-:Y:S05]  /*4520*/  BSYNC B1 ;  /* 0x0000000000017941 */ /* 0x000fea0003800000 */
.L_x_128:
        /* <DEDUP_REMOVED lines=9> */
.L_x_131:
[----:B------:R-:W-:Y:S05]  /*45c0*/  BSYNC B1 ;  /* 0x0000000000017941 */ /* 0x000fea0003800000 */
.L_x_130:
        /* <DEDUP_REMOVED lines=9> */
.L_x_133:
[----:B------:R-:W-:Y:S05]  /*4660*/  BSYNC B1 ;  /* 0x0000000000017941 */ /* 0x000fea0003800000 */
.L_x_132:
        /* <DEDUP_REMOVED lines=10> */
.L_x_135:
[----:B------:R-:W-:Y:S05]  /*4710*/  BSYNC B1 ;  /* 0x0000000000017941 */ /* 0x000fea0003800000 */
.L_x_134:
        /* <DEDUP_REMOVED lines=10> */
.L_x_137:
[----:B------:R-:W-:Y:S05]  /*47c0*/  BSYNC B1 ;  /* 0x0000000000017941 */ /* 0x000fea0003800000 */
.L_x_136:
        /* <DEDUP_REMOVED lines=9> */
.L_x_139:
[----:B------:R-:W-:Y:S05]  /*4860*/  BSYNC B1 ;  /* 0x0000000000017941 */ /* 0x000fea0003800000 */
.L_x_138:
        /* <DEDUP_REMOVED lines=9> */
.L_x_141:
[----:B------:R-:W-:Y:S05]  /*4900*/  BSYNC B1 ;  /* 0x0000000000017941 */ /* 0x000fea0003800000 */
.L_x_140:
        /* <DEDUP_REMOVED lines=10> */
.L_x_143:
[----:B------:R-:W-:Y:S05]  /*49b0*/  BSYNC B1 ;  /* 0x0000000000017941 */ /* 0x000fea0003800000 */
.L_x_142:
        /* <DEDUP_REMOVED lines=10> */
.L_x_145:
[----:B------:R-:W-:Y:S05]  /*4a60*/  BSYNC B1 ;  /* 0x0000000000017941 */ /* 0x000fea0003800000 */
.L_x_144:
        /* <DEDUP_REMOVED lines=9> */
.L_x_147:
[----:B------:R-:W-:Y:S05]  /*4b00*/  BSYNC B1 ;  /* 0x0000000000017941 */ /* 0x000fea0003800000 */
.L_x_146:
        /* <DEDUP_REMOVED lines=9> */
.L_x_149:
[----:B------:R-:W-:Y:S05]  /*4ba0*/  BSYNC B1 ;  /* 0x0000000000017941 */ /* 0x000fea0003800000 */
.L_x_148:
        /* <DEDUP_REMOVED lines=10> */
.L_x_151:
[----:B------:R-:W-:Y:S05]  /*4c50*/  BSYNC B1 ;  /* 0x0000000000017941 */ /* 0x000fea0003800000 */
.L_x_150:
[----:B-----5:R-:W-:Y:S01]  /*4c60*/  HADD2.F32 R5, -RZ, R24.H0_H0 ;  /* 0x20000018ff057230 */ /* 0x020fe20000004100 */
[----:B------:R-:W-:Y:S01]  /*4c70*/  ISETP.GT.AND P0, PT, R4, 0x79, PT ;  /* 0x000000790400780c */ /* 0x000fe20003f04270 */
[----:B------:R-:W-:Y:S01]  /*4c80*/  @P2 IMAD.MOV.U32 R4, RZ, RZ, R10 ;  /* 0x000000ffff042224 */ /* 0x000fe200078e000a */
[----:B------:R-:W-:Y:S02]  /*4c90*/  BSSY B1, `(.L_x_152) ;  /* 0x000000a000017945 */ /* 0x000fe40003800000 */
[----:B------:R-:W-:Y:S01]  /*4ca0*/  FMUL R5, R5, R90 ;  /* 0x0000005a05057220 */ /* 0x000fe20000400000 */
[----:B------:R-:W-:-:S03]  /*4cb0*/  ISETP.GT.AND P3, PT, R3, RZ, P0 ;  /* 0x000000ff0300720c */ /* 0x000fc60000764270 */
[----:B------:R-:W-:-:S05]  /*4cc0*/  FFMA R5, R84, R23, R5 ;  /* 0x0000001754057223 */ /* 0x000fca0000000005 */
[----:B------:R-:W-:-:S04]  /*4cd0*/  F2FP.F16.F32.PACK_AB R5, RZ, R5 ;  /* 0x00000005ff05723e */ /* 0x000fc800000000ff */
[----:B0-----:R-:W-:Y:S01]  /*4ce0*/  PRMT R14, R5, 0x7610, R14 ;  /* 0x00007610050e7816 */ /* 0x001fe2000000000e */
[----:B------:R-:W-:-:S05]  /*4cf0*/  @P2 IMAD.MOV.U32 R5, RZ, RZ, R11 ;  /* 0x000000ffff052224 */ /* 0x000fca00078e000b */
[----:B------:R0:W-:Y:S01]  /*4d00*/  @P2 STG.E.U16 desc[UR38][R4.64+0xf0], R14 ;  /* 0x0000f00e04002986 */ /* 0x0001e2000c101526 */
[----:B------:R-:W-:Y:S05]  /*4d10*/  @!P3 BRA `(.L_x_153) ;  /* 0x000000000004b947 */ /* 0x000fea0003800000 */
[----:B------:R0:W5:Y:S02]  /*4d20*/  LDG.E.LTC128B.U16 R24, desc[UR38][R6.64+0xf2] ;  /* 0x0000f22606187981 */ /* 0x000164000c1e1520 */
.L_x_153:
[----:B------:R-:W-:Y:S05]  /*4d30*/  BSYNC B1 ;  /* 0x0000000000017941 */ /* 0x000fea0003800000 */
.L_x_152:
        /* <DEDUP_REMOVED lines=9> */
.L_x_155:
[----:B------:R-:W-:Y:S05]  /*4dd0*/  BSYNC B1 ;  /* 0x0000000000017941 */ /* 0x000fea0003800000 */
.L_x_154:
[----:B-----5:R-:W-:Y:S01]  /*4de0*/  HADD2.F32 R5, -RZ, R24.H0_H0 ;  /* 0x20000018ff057230 */ /* 0x020fe20000004100 */
[----:B------:R-:W-:Y:S01]  /*4df0*/  ISETP.GT.AND P0, PT, R3, 0x8, P0 ;  /* 0x000000080300780c */ /* 0x000fe20000704270 */
[----:B0-----:R-:W-:Y:S01]  /*4e00*/  @P1 IMAD.MOV.U32 R4, RZ, RZ, R12 ;  /* 0x000000ffff041224 */ /* 0x001fe200078e000c */
[----:B------:R-:W-:Y:S02]  /*4e10*/  BSSY B1, `(.L_x_156) ;  /* 0x0000009000017945 */ /* 0x000fe40003800000 */
[----:B------:R-:W-:-:S04]  /*4e20*/  FMUL R5, R5, R90 ;  /* 0x0000005a05057220 */ /* 0x000fc80000400000 */
[----:B------:R-:W-:-:S05]  /*4e30*/  FFMA R5, R86, R23, R5 ;  /* 0x0000001756057223 */ /* 0x000fca0000000005 */
[----:B------:R-:W-:-:S04]  /*4e40*/  F2FP.F16.F32.PACK_AB R5, RZ, R5 ;  /* 0x00000005ff05723e */ /* 0x000fc800000000ff */
[----:B-1-3--:R-:W-:Y:S01]  /*4e50*/  PRMT R6, R5, 0x7610, R6 ;  /* 0x0000761005067816 */ /* 0x00afe20000000006 */
[----:B------:R-:W-:-:S05]  /*4e60*/  @P1 IMAD.MOV.U32 R5, RZ, RZ, R13 ;  /* 0x000000ffff051224 */ /* 0x000fca00078e000d */
[----:B------:R0:W-:Y:S01]  /*4e70*/  @P1 STG.E.U16 desc[UR38][R4.64+0xf0], R6 ;  /* 0x0000f00604001986 */ /* 0x0001e2000c101526 */
[----:B------:R-:W-:Y:S05]  /*4e80*/  @!P0 BRA `(.L_x_157) ;  /* 0x0000000000048947 */ /* 0x000fea0003800000 */
[----:B------:R1:W5:Y:S02]  /*4e90*/  LDG.E.LTC128B.U16 R24, desc[UR38][R8.64+0xf2] ;  /* 0x0000f22608187981 */ /* 0x000364000c1e1520 */
.L_x_157:
[----:B------:R-:W-:Y:S05]  /*4ea0*/  BSYNC B1 ;  /* 0x0000000000017941 */ /* 0x000fea0003800000 */
.L_x_156:
[----:B------:R-:W-:Y:S05]  /*4eb0*/  @!P0 BRA `(.L_x_158) ;  /* 0x0000001000e88947 */ /* 0x000fea0003800000 */
[----:B-----5:R-:W-:-:S05]  /*4ec0*/  HADD2.F32 R3, -RZ, R24.H0_H0 ;  /* 0x20000018ff037230 */ /* 0x020fca0000004100 */
[----:B0-----:R-:W-:-:S04]  /*4ed0*/  FMUL R4, R3, R90 ;  /* 0x0000005a03047220 */ /* 0x001fc80000400000 */
[----:B------:R-:W-:-:S05]  /*4ee0*/  FFMA R4, R87, R23, R4 ;  /* 0x0000001757047223 */ /* 0x000fca0000000004 */
[----:B------:R-:W-:-:S05]  /*4ef0*/  F2FP.F16.F32.PACK_AB R4, RZ, R4 ;  /* 0x00000004ff04723e */ /* 0x000fca00000000ff */
[----:B------:R3:W-:Y:S01]  /*4f00*/  STG.E.U16 desc[UR38][R12.64+0xf2], R4 ;  /* 0x0000f2040c007986 */ /* 0x0007e2000c101526 */
[----:B------:R-:W-:Y:S05]  /*4f10*/  BRA `(.L_x_158) ;  /* 0x0000001000d07947 */ /* 0x000fea0003800000 */
.L_x_33:
[----:B------:R-:W-:Y:S01]  /*4f20*/  ISETP.GT.AND P3, PT, R4, 0x1, PT ;  /* 0x000000010400780c */ /* 0x000fe20003f64270 */
[----:B------:R-:W-:Y:S01]  /*4f30*/  ULDC.64 UR4, c[0x0][0x5c0] ;  /* 0x0001700000047ab9 */ /* 0x000fe20000000a00 */
[-C--:B------:R-:W-:Y:S01]  /*4f40*/  FMUL R24, R24, R23.reuse ;  /* 0x0000001718187220 */ /* 0x080fe20000400000 */
[----:B------:R-:W-:Y:S01]  /*4f50*/  LEA R6, P4, R106, UR4, 0x1 ;  /* 0x000000046a067c11 */ /* 0x000fe2000f8808ff */
[-C--:B------:R-:W-:Y:S01]  /*4f60*/  FMUL R25, R25, R23.reuse ;  /* 0x0000001719197220 */ /* 0x080fe20000400000 */
[----:B------:R-:W-:Y:S01]  /*4f70*/  ISETP.GT.AND P0, PT, R3, RZ, P3 ;  /* 0x000000ff0300720c */ /* 0x000fe20001f04270 */
[-C--:B------:R-:W-:Y:S01]  /*4f80*/  FMUL R26, R26, R23.reuse ;  /* 0x000000171a1a7220 */ /* 0x080fe20000400000 */
[----:B------:R-:W-:Y:S01]  /*4f90*/  F2FP.F16.F32.PACK_AB R24, RZ, R24 ;  /* 0x00000018ff18723e */ /* 0x000fe200000000ff */
[-C--:B------:R-:W-:Y:S01]  /*4fa0*/  FMUL R27, R27, R23.reuse ;  /* 0x000000171b1b7220 */ /* 0x080fe20000400000 */
[----:B------:R-:W-:Y:S01]  /*4fb0*/  LEA.HI.X R7, R106, UR5, R103, 0x1, P4 ;  /* 0x000000056a077c11 */ /* 0x000fe2000a0f0c67 */
[----:B------:R-:W-:Y:S01]  /*4fc0*/  FMUL R28, R28, R23 ;  /* 0x000000171c1c7220 */ /* 0x000fe20000400000 */
[----:B------:R-:W-:Y:S01]  /*4fd0*/  F2FP.F16.F32.PACK_AB R25, RZ, R25 ;  /* 0x00000019ff19723e */ /* 0x000fe200000000ff */
[-C--:B------:R-:W-:Y:S01]  /*4fe0*/  FMUL R29, R29, R23.reuse ;  /* 0x000000171d1d7220 */ /* 0x080fe20000400000 */
[----:B------:R-:W-:Y:S01]  /*4ff0*/  ISETP.GT.AND P2, PT, R3, 0x8, P2 ;  /* 0x000000080300780c */ /* 0x000fe20001744270 */
[----:B------:R-:W-:Y:S01]  /*5000*/  @P1 STG.E.U16 desc[UR38][R6.64], R24 ;  /* 0x0000001806001986 */ /* 0x000fe2000c101526 */
[----:B------:R-:W-:Y:S01]  /*5010*/  ISETP.GT.AND P1, PT, R4, 0x8, PT ;  /* 0x000000080400780c */ /* 0x000fe20003f24270 */
[-C--:B------:R-:W-:Y:S01]  /*5020*/  FMUL R30, R30, R23.reuse ;  /* 0x000000171e1e7220 */ /* 0x080fe20000400000 */
[C---:B------:R-:W-:Y:S01]  /*5030*/  SHF.L.U64.HI R5, R91.reuse, 0x1, R92 ;  /* 0x000000015b057819 */ /* 0x040fe2000001025c */
[----:B------:R-:W-:Y:S01]  /*5040*/  @P0 STG.E.U16 desc[UR38][R6.64+0x2], R25 ;  /* 0x0000021906000986 */ /* 0x000fe2000c101526 */
[----:B------:R-:W-:Y:S01]  /*5050*/  LEA R8, P5, R91, R6, 0x1 ;  /* 0x000000065b087211 */ /* 0x000fe200078a08ff */
[-C--:B------:R-:W-:Y:S01]  /*5060*/  FMUL R31, R31, R23.reuse ;  /* 0x000000171f1f7220 */ /* 0x080fe20000400000 */
[----:B------:R-:W-:Y:S01]  /*5070*/  ISETP.GT.AND P3, PT, R3, 0x8, P3 ;  /* 0x000000080300780c */ /* 0x000fe20001f64270 */
[-C--:B------:R-:W-:Y:S01]  /*5080*/  FMUL R32, R32, R23.reuse ;  /* 0x0000001720207220 */ /* 0x080fe20000400000 */
[----:B------:R-:W-:Y:S01]  /*5090*/  ISETP.GT.AND P0, PT, R4, 0x9, PT ;  /* 0x000000090400780c */ /* 0x000fe20003f04270 */
[----:B------:R-:W-:Y:S01]  /*50a0*/  IMAD.X R9, R5, 0x1, R7, P5 ;  /* 0x0000000105097824 */ /* 0x000fe200028e0607 */
[----:B------:R-:W-:Y:S01]  /*50b0*/  ISETP.GT.AND P4, PT, R3, RZ, P1 ;  /* 0x000000ff0300720c */ /* 0x000fe20000f84270 */
[-C--:B------:R-:W-:Y:S01]  /*50c0*/  FMUL R33, R33, R23.reuse ;  /* 0x0000001721217220 */ /* 0x080fe20000400000 */
[----:B------:R-:W-:Y:S01]  /*50d0*/  F2FP.F16.F32.PACK_AB R26, RZ, R26 ;  /* 0x0000001aff1a723e */ /* 0x000fe200000000ff */
[-C--:B------:R-:W-:Y:S01]  /*50e0*/  FMUL R34, R34, R23.reuse ;  /* 0x0000001722227220 */ /* 0x080fe20000400000 */
[----:B------:R-:W-:Y:S01]  /*50f0*/  ISETP.GT.AND P5, PT, R3, RZ, P0 ;  /* 0x000000ff0300720c */ /* 0x000fe200007a4270 */
[----:B------:R-:W-:Y:S01]  /*5100*/  FMUL R35, R35, R23 ;  /* 0x0000001723237220 */ /* 0x000fe20000400000 */
[----:B------:R-:W-:Y:S01]  /*5110*/  F2FP.F16.F32.PACK_AB R27, RZ, R27 ;  /* 0x0000001bff1b723e */ /* 0x000fe200000000ff */
[----:B------:R-:W-:Y:S01]  /*5120*/  @P2 STG.E.U16 desc[UR38][R8.64], R26 ;  /* 0x0000001a08002986 */ /* 0x000fe2000c101526 */
[----:B------:R-:W-:Y:S01]  /*5130*/  F2FP.F16.F32.PACK_AB R28, RZ, R28 ;  /* 0x0000001cff1c723e */ /* 0x000fe200000000ff */
[-C--:B------:R-:W-:Y:S01]  /*5140*/  FMUL R36, R36, R23.reuse ;  /* 0x0000001724247220 */ /* 0x080fe20000400000 */
[----:B------:R-:W-:Y:S01]  /*5150*/  ISETP.GT.AND P2, PT, R3, 0x8, P1 ;  /* 0x000000080300780c */ /* 0x000fe20000f44270 */
[----:B------:R-:W-:Y:S01]  /*5160*/  @P3 STG.E.U16 desc[UR38][R8.64+0x2], R27 ;  /* 0x0000021b08003986 */ /* 0x000fe2000c101526 */
[----:B------:R-:W-:Y:S01]  /*5170*/  ISETP.GT.AND P1, PT, R4, 0x10, PT ;  /* 0x000000100400780c */ /* 0x000fe20003f24270 */
[----:B------:R-:W-:Y:S01]  /*5180*/  FMUL R37, R37, R23 ;  /* 0x0000001725257220 */ /* 0x000fe20000400000 */
[----:B------:R-:W-:Y:S01]  /*5190*/  F2FP.F16.F32.PACK_AB R29, RZ, R29 ;  /* 0x0000001dff1d723e */ /* 0x000fe200000000ff */
[----:B------:R-:W-:Y:S01]  /*51a0*/  @P4 STG.E.U16 desc[UR38][R6.64+0x10], R28 ;  /* 0x0000101c06004986 */ /* 0x000fe2000c101526 */
[C---:B------:R-:W-:Y:S01]  /*51b0*/  ISETP.GT.AND P3, PT, R3.reuse, 0x8, P0 ;  /* 0x000000080300780c */ /* 0x040fe20000764270 */
[-C--:B------:R-:W-:Y:S01]  /*51c0*/  FMUL R38, R38, R23.reuse ;  /* 0x0000001726267220 */ /* 0x080fe20000400000 */
[----:B------:R-:W-:Y:S01]  /*51d0*/  ISETP.GT.AND P0, PT, R4, 0x11, PT ;  /* 0x000000110400780c */ /* 0x000fe20003f04270 */
[----:B------:R-:W-:Y:S01]  /*51e0*/  @P5 STG.E.U16 desc[UR38][R6.64+0x12], R29 ;  /* 0x0000121d06005986 */ /* 0x000fe2000c101526 */
        /* <DEDUP_REMOVED lines=161> */
[----:B------:R-:W-:Y:S01]  /*5c00*/  FMUL R87, R87, R23 ;  /* 0x0000001757577220 */ /* 0x000fe20000400000 */
[----:B------:R-:W-:-:S02]  /*5c10*/  F2FP.F16.F32.PACK_AB R62, RZ, R62 ;  /* 0x0000003eff3e723e */ /* 0x000fc400000000ff */
[C---:B------:R-:W-:Y:S02]  /*5c20*/  ISETP.GT.AND P5, PT, R3.reuse, RZ, P0 ;  /* 0x000000ff0300720c */ /* 0x040fe400007a4270 */
[----:B------:R-:W-:Y:S01]  /*5c30*/  F2FP.F16.F32.PACK_AB R63, RZ, R63 ;  /* 0x0000003fff3f723e */ /* 0x000fe200000000ff */
[----:B------:R-:W-:Y:S01]  /*5c40*/  @P2 STG.E.U16 desc[UR38][R8.64+0x90], R62 ;  /* 0x0000903e08002986 */ /* 0x000fe2000c101526 */
[----:B------:R-:W-:Y:S02]  /*5c50*/  F2FP.F16.F32.PACK_AB R64, RZ, R64 ;  /* 0x00000040ff40723e */ /* 0x000fe400000000ff */
[C---:B------:R-:W-:Y:S01]  /*5c60*/  ISETP.GT.AND P2, PT, R3.reuse, 0x8, P1 ;  /* 0x000000080300780c */ /* 0x040fe20000f44270 */
[----:B------:R-:W-:Y:S01]  /*5c70*/  @P3 STG.E.U16 desc[UR38][R8.64+0x92], R63 ;  /* 0x0000923f08003986 */ /* 0x000fe2000c101526 */
[----:B------:R-:W-:Y:S02]  /*5c80*/  ISETP.GT.AND P1, PT, R4, 0x58, PT ;  /* 0x000000580400780c */ /* 0x000fe40003f24270 */
[----:B------:R-:W-:Y:S01]  /*5c90*/  F2FP.F16.F32.PACK_AB R65, RZ, R65 ;  /* 0x00000041ff41723e */ /* 0x000fe200000000ff */
[----:B------:R-:W-:Y:S01]  /*5ca0*/  @P4 STG.E.U16 desc[UR38][R6.64+0xa0], R64 ;  /* 0x0000a04006004986 */ /* 0x000fe2000c101526 */
[----:B------:R-:W-:-:S02]  /*5cb0*/  ISETP.GT.AND P3, PT, R3, 0x8, P0 ;  /* 0x000000080300780c */ /* 0x000fc40000764270 */
[----:B------:R-:W-:Y:S01]  /*5cc0*/  ISETP.GT.AND P0, PT, R4, 0x59, PT ;  /* 0x000000590400780c */ /* 0x000fe20003f04270 */
[----:B------:R-:W-:Y:S01]  /*5cd0*/  @P5 STG.E.U16 desc[UR38][R6.64+0xa2], R65 ;  /* 0x0000a24106005986 */ /* 0x000fe2000c101526 */
[C---:B------:R-:W-:Y:S02]  /*5ce0*/  ISETP.GT.AND P4, PT, R3.reuse, RZ, P1 ;  /* 0x000000ff0300720c */ /* 0x040fe40000f84270 */
[----:B------:R-:W-:Y:S02]  /*5cf0*/  F2FP.F16.F32.PACK_AB R66, RZ, R66 ;  /* 0x00000042ff42723e */ /* 0x000fe400000000ff */
[----:B------:R-:W-:Y:S02]  /*5d00*/  ISETP.GT.AND P5, PT, R3, RZ, P0 ;  /* 0x000000ff0300720c */ /* 0x000fe400007a4270 */
[----:B------:R-:W-:Y:S01]  /*5d10*/  F2FP.F16.F32.PACK_AB R67, RZ, R67 ;  /* 0x00000043ff43723e */ /* 0x000fe200000000ff */
[----:B------:R-:W-:Y:S01]  /*5d20*/  @P2 STG.E.U16 desc[UR38][R8.64+0xa0], R66 ;  /* 0x0000a04208002986 */ /* 0x000fe2000c101526 */
[----:B------:R-:W-:-:S02]  /*5d30*/  F2FP.F16.F32.PACK_AB R68, RZ, R68 ;  /* 0x00000044ff44723e */ /* 0x000fc400000000ff */
[C---:B------:R-:W-:Y:S01]  /*5d40*/  ISETP.GT.AND P2, PT, R3.reuse, 0x8, P1 ;  /* 0x000000080300780c */ /* 0x040fe20000f44270 */
[----:B------:R-:W-:Y:S01]  /*5d50*/  @P3 STG.E.U16 desc[UR38][R8.64+0xa2], R67 ;  /* 0x0000a24308003986 */ /* 0x000fe2000c101526 */
[C---:B------:R-:W-:Y:S02]  /*5d60*/  ISETP.GT.AND P1, PT, R4.reuse, 0x60, PT ;  /* 0x000000600400780c */ /* 0x040fe40003f24270 */
[----:B------:R-:W-:Y:S01]  /*5d70*/  F2FP.F16.F32.PACK_AB R69, RZ, R69 ;  /* 0x00000045ff45723e */ /* 0x000fe200000000ff */
[----:B------:R-:W-:Y:S01]  /*5d80*/  @P4 STG.E.U16 desc[UR38][R6.64+0xb0], R68 ;  /* 0x0000b04406004986 */ /* 0x000fe2000c101526 */
[C---:B------:R-:W-:Y:S02]  /*5d90*/  ISETP.GT.AND P3, PT, R3.reuse, 0x8, P0 ;  /* 0x000000080300780c */ /* 0x040fe40000764270 */
[----:B------:R-:W-:Y:S01]  /*5da0*/  ISETP.GT.AND P0, PT, R4, 0x61, PT ;  /* 0x000000610400780c */ /* 0x000fe20003f04270 */
[----:B------:R-:W-:Y:S01]  /*5db0*/  @P5 STG.E.U16 desc[UR38][R6.64+0xb2], R69 ;  /* 0x0000b24506005986 */ /* 0x000fe2000c101526 */
[----:B------:R-:W-:-:S02]  /*5dc0*/  ISETP.GT.AND P4, PT, R3, RZ, P1 ;  /* 0x000000ff0300720c */ /* 0x000fc40000f84270 */
[C---:B------:R-:W-:Y:S02]  /*5dd0*/  ISETP.GT.AND P5, PT, R3.reuse, RZ, P0 ;  /* 0x000000ff0300720c */ /* 0x040fe400007a4270 */
[----:B------:R-:W-:Y:S02]  /*5de0*/  F2FP.F16.F32.PACK_AB R70, RZ, R70 ;  /* 0x00000046ff46723e */ /* 0x000fe400000000ff */
[----:B------:R-:W-:Y:S02]  /*5df0*/  F2FP.F16.F32.PACK_AB R71, RZ, R71 ;  /* 0x00000047ff47723e */ /* 0x000fe400000000ff */
[----:B------:R-:W-:Y:S01]  /*5e00*/  F2FP.F16.F32.PACK_AB R72, RZ, R72 ;  /* 0x00000048ff48723e */ /* 0x000fe200000000ff */
[----:B------:R-:W-:Y:S01]  /*5e10*/  @P2 STG.E.U16 desc[UR38][R8.64+0xb0], R70 ;  /* 0x0000b04608002986 */ /* 0x000fe2000c101526 */
[----:B------:R-:W-:Y:S02]  /*5e20*/  F2FP.F16.F32.PACK_AB R73, RZ, R73 ;  /* 0x00000049ff49723e */ /* 0x000fe400000000ff */
[C---:B------:R-:W-:Y:S01]  /*5e30*/  ISETP.GT.AND P1, PT, R3.reuse, 0x8, P1 ;  /* 0x000000080300780c */ /* 0x040fe20000f24270 */
[----:B------:R-:W-:Y:S01]  /*5e40*/  @P3 STG.E.U16 desc[UR38][R8.64+0xb2], R71 ;  /* 0x0000b24708003986 */ /* 0x000fe2000c101526 */
[----:B------:R-:W-:-:S02]  /*5e50*/  ISETP.GT.AND P2, PT, R3, 0x8, P0 ;  /* 0x000000080300780c */ /* 0x000fc40000744270 */
[C---:B------:R-:W-:Y:S01]  /*5e60*/  ISETP.GT.AND P0, PT, R4.reuse, 0x69, PT ;  /* 0x000000690400780c */ /* 0x040fe20003f04270 */
[----:B------:R-:W-:Y:S01]  /*5e70*/  @P4 STG.E.U16 desc[UR38][R6.64+0xc0], R72 ;  /* 0x0000c04806004986 */ /* 0x000fe2000c101526 */
[----:B------:R-:W-:Y:S02]  /*5e80*/  ISETP.GT.AND P4, PT, R4, 0x68, PT ;  /* 0x000000680400780c */ /* 0x000fe40003f84270 */
[----:B------:R-:W-:Y:S01]  /*5e90*/  F2FP.F16.F32.PACK_AB R74, RZ, R74 ;  /* 0x0000004aff4a723e */ /* 0x000fe200000000ff */
[----:B------:R-:W-:Y:S01]  /*5ea0*/  @P5 STG.E.U16 desc[UR38][R6.64+0xc2], R73 ;  /* 0x0000c24906005986 */ /* 0x000fe2000c101526 */
[C---:B------:R-:W-:Y:S02]  /*5eb0*/  ISETP.GT.AND P5, PT, R3.reuse, RZ, P4 ;  /* 0x000000ff0300720c */ /* 0x040fe400027a4270 */
[----:B------:R-:W-:Y:S01]  /*5ec0*/  ISETP.GT.AND P3, PT, R3, RZ, P0 ;  /* 0x000000ff0300720c */ /* 0x000fe20000764270 */
[----:B------:R-:W-:Y:S01]  /*5ed0*/  @P1 STG.E.U16 desc[UR38][R8.64+0xc0], R74 ;  /* 0x0000c04a08001986 */ /* 0x000fe2000c101526 */
[----:B------:R-:W-:-:S02]  /*5ee0*/  F2FP.F16.F32.PACK_AB R75, RZ, R75 ;  /* 0x0000004bff4b723e */ /* 0x000fc400000000ff */
[----:B------:R-:W-:Y:S02]  /*5ef0*/  F2FP.F16.F32.PACK_AB R76, RZ, R76 ;  /* 0x0000004cff4c723e */ /* 0x000fe400000000ff */
[C---:B------:R-:W-:Y:S01]  /*5f00*/  ISETP.GT.AND P4, PT, R3.reuse, 0x8, P4 ;  /* 0x000000080300780c */ /* 0x040fe20002784270 */
[----:B------:R-:W-:Y:S01]  /*5f10*/  @P2 STG.E.U16 desc[UR38][R8.64+0xc2], R75 ;  /* 0x0000c24b08002986 */ /* 0x000fe2000c101526 */
[----:B------:R-:W-:Y:S02]  /*5f20*/  F2FP.F16.F32.PACK_AB R77, RZ, R77 ;  /* 0x0000004dff4d723e */ /* 0x000fe400000000ff */
[C---:B------:R-:W-:Y:S01]  /*5f30*/  ISETP.GT.AND P2, PT, R4.reuse, 0x71, PT ;  /* 0x000000710400780c */ /* 0x040fe20003f44270 */
[----:B------:R-:W-:Y:S01]  /*5f40*/  @P5 STG.E.U16 desc[UR38][R6.64+0xd0], R76 ;  /* 0x0000d04c06005986 */ /* 0x000fe2000c101526 */
[----:B------:R-:W-:Y:S02]  /*5f50*/  ISETP.GT.AND P5, PT, R3, 0x8, P0 ;  /* 0x000000080300780c */ /* 0x000fe400007a4270 */
[C---:B------:R-:W-:Y:S01]  /*5f60*/  ISETP.GT.AND P1, PT, R4.reuse, 0x78, PT ;  /* 0x000000780400780c */ /* 0x040fe20003f24270 */
[----:B------:R-:W-:Y:S01]  /*5f70*/  @P3 STG.E.U16 desc[UR38][R6.64+0xd2], R77 ;  /* 0x0000d24d06003986 */ /* 0x000fe2000c101526 */
[----:B------:R-:W-:-:S02]  /*5f80*/  ISETP.GT.AND P3, PT, R4, 0x70, PT ;  /* 0x000000700400780c */ /* 0x000fc40003f64270 */
[----:B------:R-:W-:Y:S01]  /*5f90*/  ISETP.GT.AND P0, PT, R4, 0x79, PT ;  /* 0x000000790400780c */ /* 0x000fe20003f04270 */
[----:B------:R-:W-:Y:S01]  /*5fa0*/  @P4 IMAD.MOV.U32 R4, RZ, RZ, R8 ;  /* 0x000000ffff044224 */ /* 0x000fe200078e0008 */
[----:B------:R-:W-:Y:S01]  /*5fb0*/  F2FP.F16.F32.PACK_AB R78, RZ, R78 ;  /* 0x0000004eff4e723e */ /* 0x000fe200000000ff */
[----:B------:R-:W-:Y:S01]  /*5fc0*/  @P4 IMAD.MOV.U32 R5, RZ, RZ, R9 ;  /* 0x000000ffff054224 */ /* 0x000fe200078e0009 */
[----:B------:R-:W-:Y:S02]  /*5fd0*/  F2FP.F16.F32.PACK_AB R79, RZ, R79 ;  /* 0x0000004fff4f723e */ /* 0x000fe400000000ff */
[----:B------:R-:W-:Y:S02]  /*5fe0*/  F2FP.F16.F32.PACK_AB R80, RZ, R80 ;  /* 0x00000050ff50723e */ /* 0x000fe400000000ff */
[----:B------:R0:W-:Y:S01]  /*5ff0*/  @P4 STG.E.U16 desc[UR38][R4.64+0xd0], R78 ;  /* 0x0000d04e04004986 */ /* 0x0001e2000c101526 */
[----:B------:R-:W-:Y:S02]  /*6000*/  ISETP.GT.AND P4, PT, R3, RZ, P2 ;  /* 0x000000ff0300720c */ /* 0x000fe40001784270 */
[----:B------:R-:W-:-:S02]  /*6010*/  F2FP.F16.F32.PACK_AB R81, RZ, R81 ;  /* 0x00000051ff51723e */ /* 0x000fc400000000ff */
[----:B------:R-:W-:Y:S02]  /*6020*/  ISETP.GT.AND P2, PT, R3, 0x8, P2 ;  /* 0x000000080300780c */ /* 0x000fe40001744270 */
[----:B------:R-:W-:Y:S02]  /*6030*/  F2FP.F16.F32.PACK_AB R82, RZ, R82 ;  /* 0x00000052ff52723e */ /* 0x000fe400000000ff */
[----:B------:R-:W-:Y:S02]  /*6040*/  F2FP.F16.F32.PACK_AB R83, RZ, R83 ;  /* 0x00000053ff53723e */ /* 0x000fe400000000ff */
[----:B------:R-:W-:Y:S01]  /*6050*/  F2FP.F16.F32.PACK_AB R84, RZ, R84 ;  /* 0x00000054ff54723e */ /* 0x000fe200000000ff */
[----:B0-----:R-:W-:Y:S01]  /*6060*/  @P5 IMAD.MOV.U32 R4, RZ, RZ, R8 ;  /* 0x000000ffff045224 */ /* 0x001fe200078e0008 */
[----:B------:R-:W-:Y:S01]  /*6070*/  F2FP.F16.F32.PACK_AB R85, RZ, R85 ;  /* 0x00000055ff55723e */ /* 0x000fe200000000ff */
[----:B------:R-:W-:Y:S01]  /*6080*/  @P5 IMAD.MOV.U32 R5, RZ, RZ, R9 ;  /* 0x000000ffff055224 */ /* 0x000fe200078e0009 */
[----:B------:R-:W-:-:S02]  /*6090*/  F2FP.F16.F32.PACK_AB R86, RZ, R86 ;  /* 0x00000056ff56723e */ /* 0x000fc400000000ff */
[----:B------:R-:W-:Y:S02]  /*60a0*/  F2FP.F16.F32.PACK_AB R87, RZ, R87 ;  /* 0x00000057ff57723e */ /* 0x000fe400000000ff */
[----:B------:R0:W-:Y:S01]  /*60b0*/  @P5 STG.E.U16 desc[UR38][R4.64+0xd2], R79 ;  /* 0x0000d24f04005986 */ /* 0x0001e2000c101526 */
[C---:B------:R-:W-:Y:S02]  /*60c0*/  ISETP.GT.AND P5, PT, R3.reuse, RZ, P3 ;  /* 0x000000ff0300720c */ /* 0x040fe40001fa4270 */
[----:B------:R-:W-:-:S11]  /*60d0*/  ISETP.GT.AND P3, PT, R3, 0x8, P3 ;  /* 0x000000080300780c */ /* 0x000fd60001f64270 */
[----:B0-----:R-:W-:Y:S02]  /*60e0*/  @P5 IMAD.MOV.U32 R4, RZ, RZ, R6 ;  /* 0x000000ffff045224 */ /* 0x001fe400078e0006 */
[----:B------:R-:W-:-:S05]  /*60f0*/  @P5 IMAD.MOV.U32 R5, RZ, RZ, R7 ;  /* 0x000000ffff055224 */ /* 0x000fca00078e0007 */
[----:B------:R0:W-:Y:S01]  /*6100*/  @P5 STG.E.U16 desc[UR38][R4.64+0xe0], R80 ;  /* 0x0000e05004005986 */ /* 0x0001e2000c101526 */
[C---:B------:R-:W-:Y:S02]  /*6110*/  ISETP.GT.AND P5, PT, R3.reuse, RZ, P0 ;  /* 0x000000ff0300720c */ /* 0x040fe400007a4270 */
[----:B------:R-:W-:Y:S01]  /*6120*/  ISETP.GT.AND P0, PT, R3, 0x8, P0 ;  /* 0x000000080300780c */ /* 0x000fe20000704270 */
[----:B0-----:R-:W-:Y:S02]  /*6130*/  @P4 IMAD.MOV.U32 R4, RZ, RZ, R6 ;  /* 0x000000ffff044224 */ /* 0x001fe400078e0006 */
[----:B------:R-:W-:-:S05]  /*6140*/  @P4 IMAD.MOV.U32 R5, RZ, RZ, R7 ;  /* 0x000000ffff054224 */ /* 0x000fca00078e0007 */
[----:B------:R0:W-:Y:S01]  /*6150*/  @P4 STG.E.U16 desc[UR38][R4.64+0xe2], R81 ;  /* 0x0000e25104004986 */ /* 0x0001e2000c101526 */
[C---:B------:R-:W-:Y:S02]  /*6160*/  ISETP.GT.AND P4, PT, R3.reuse, RZ, P1 ;  /* 0x000000ff0300720c */ /* 0x040fe40000f84270 */
[----:B------:R-:W-:Y:S01]  /*6170*/  ISETP.GT.AND P1, PT, R3, 0x8, P1 ;  /* 0x000000080300780c */ /* 0x000fe20000f24270 */
[----:B0-----:R-:W-:Y:S02]  /*6180*/  @P3 IMAD.MOV.U32 R4, RZ, RZ, R8 ;  /* 0x000000ffff043224 */ /* 0x001fe400078e0008 */
[----:B------:R-:W-:-:S05]  /*6190*/  @P3 IMAD.MOV.U32 R5, RZ, RZ, R9 ;  /* 0x000000ffff053224 */ /* 0x000fca00078e0009 */
[----:B------:R0:W-:Y:S02]  /*61a0*/  @P3 STG.E.U16 desc[UR38][R4.64+0xe0], R82 ;  /* 0x0000e05204003986 */ /* 0x0001e4000c101526 */
[----:B0-----:R-:W-:Y:S02]  /*61b0*/  @P2 IMAD.MOV.U32 R4, RZ, RZ, R8 ;  /* 0x000000ffff042224 */ /* 0x001fe400078e0008 */
[----:B------:R-:W-:-:S05]  /*61c0*/  @P2 IMAD.MOV.U32 R5, RZ, RZ, R9 ;  /* 0x000000ffff052224 */ /* 0x000fca00078e0009 */
[----:B------:R0:W-:Y:S02]  /*61d0*/  @P2 STG.E.U16 desc[UR38][R4.64+0xe2], R83 ;  /* 0x0000e25304002986 */ /* 0x0001e4000c101526 */
[----:B0-----:R-:W-:Y:S02]  /*61e0*/  @P4 IMAD.MOV.U32 R4, RZ, RZ, R6 ;  /* 0x000000ffff044224 */ /* 0x001fe400078e0006 */
[----:B------:R-:W-:-:S05]  /*61f0*/  @P4 IMAD.MOV.U32 R5, RZ, RZ, R7 ;  /* 0x000000ffff054224 */ /* 0x000fca00078e0007 */
[----:B------:R0:W-:Y:S04]  /*6200*/  @P4 STG.E.U16 desc[UR38][R4.64+0xf0], R84 ;  /* 0x0000f05404004986 */ /* 0x0001e8000c101526 */
[----:B------:R1:W-:Y:S01]  /*6210*/  @P5 STG.E.U16 desc[UR38][R6.64+0xf2], R85 ;  /* 0x0000f25506005986 */ /* 0x0003e2000c101526 */
[----:B0-----:R-:W-:Y:S02]  /*6220*/  @P1 IMAD.MOV.U32 R4, RZ, RZ, R8 ;  /* 0x000000ffff041224 */ /* 0x001fe400078e0008 */
[----:B------:R-:W-:-:S05]  /*6230*/  @P1 IMAD.MOV.U32 R5, RZ, RZ, R9 ;  /* 0x000000ffff051224 */ /* 0x000fca00078e0009 */
[----:B------:R1:W-:Y:S04]  /*6240*/  @P1 STG.E.U16 desc[UR38][R4.64+0xf0], R86 ;  /* 0x0000f05604001986 */ /* 0x0003e8000c101526 */
[----:B------:R1:W-:Y:S02]  /*6250*/  @P0 STG.E.U16 desc[UR38][R8.64+0xf2], R87 ;  /* 0x0000f25708000986 */ /* 0x0003e4000c101526 */
.L_x_158:
[----:B------:R-:W-:Y:S05]  /*6260*/  BSYNC B0 ;  /* 0x0000000000007941 */ /* 0x000fea0003800000 */
.L_x_32:
[----:B------:R-:W-:Y:S01]  /*6270*/  IADD3 R16, P0, R16, UR36, RZ ;  /* 0x0000002410107c10 */ /* 0x000fe2000ff1e0ff */
[----:B------:R-:W-:Y:S01]  /*6280*/  ULDC.64 UR4, c[0x0][0x650] ;  /* 0x0001940000047ab9 */ /* 0x000fe20000000a00 */
[----:B------:R-:W-:Y:S01]  /*6290*/  PRMT R3, RZ, 0x7610, R3 ;  /* 0x00007610ff037816 */ /* 0x000fe20000000003 */
[----:B------:R-:W-:Y:S01]  /*62a0*/  IMAD.MOV.U32 R100, RZ, RZ, -0x1 ;  /* 0xffffffffff647424 */ /* 0x000fe200078e00ff */
[----:B------:R-:W-:Y:S01]  /*62b0*/  IADD3.X R17, R17, UR42, RZ, P0, !PT ;  /* 0x0000002a11117c10 */ /* 0x000fe200087fe4ff */
[----:B------:R-:W-:Y:S01]  /*62c0*/  IMAD.MOV.U32 R101, RZ, RZ, -0x1 ;  /* 0xffffffffff657424 */ /* 0x000fe200078e00ff */
[----:B------:R-:W-:-:S04]  /*62d0*/  ISETP.GE.U32.AND P0, PT, R16, UR4, PT ;  /* 0x0000000410007c0c */ /* 0x000fc8000bf06070 */
[----:B------:R-:W-:-:S13]  /*62e0*/  ISETP.GE.U32.AND.EX P0, PT, R17, UR5, PT, P0 ;  /* 0x0000000511007c0c */ /* 0x000fda000bf06100 */
[----:B------:R-:W-:Y:S05]  /*62f0*/  @P0 BRA `(.L_x_159) ;  /* 0x00000004004c0947 */ /* 0x000fea0003800000 */
[----:B------:R-:W0:Y:S01]  /*6300*/  LDC.64 R10, c[0x0][0x628] ;  /* 0x00018a00ff0a7b82 */ /* 0x000e220000000a00 */
[----:B---3--:R-:W3:Y:S01]  /*6310*/  S2R R12, SR_CTAID.X ;  /* 0x00000000000c7919 */ /* 0x008ee20000002500 */
[----:B-12-4-:R-:W-:Y:S02]  /*6320*/  IMAD.MOV.U32 R8, RZ, RZ, R16 ;  /* 0x000000ffff087224 */ /* 0x016fe400078e0010 */
[----:B------:R-:W-:Y:S01]  /*6330*/  IMAD.MOV.U32 R9, RZ, RZ, R17 ;  /* 0x000000ffff097224 */ /* 0x000fe200078e0011 */
[----:B------:R-:W1:Y:S03]  /*6340*/  S2R R20, SR_CTAID.Y ;  /* 0x0000000000147919 */ /* 0x000e660000002600 */
[----:B------:R-:W2:Y:S08]  /*6350*/  LDC R0, c[0x0][0x630] ;  /* 0x00018c00ff007b82 */ /* 0x000eb00000000800 */
[----:B------:R-:W4:Y:S01]  /*6360*/  LDC.64 R14, c[0x0][0x620] ;  /* 0x00018800ff0e7b82 */ /* 0x000f220000000a00 */
[----:B0-----:R-:W-:-:S04]  /*6370*/  ISETP.NE.U32.AND P0, PT, R10, RZ, PT ;  /* 0x000000ff0a00720c */ /* 0x001fc80003f05070 */
[----:B------:R-:W-:-:S13]  /*6380*/  ISETP.NE.AND.EX P0, PT, R11, RZ, PT, P0 ;  /* 0x000000ff0b00720c */ /* 0x000fda0003f05300 */
[----:B-1234-:R-:W-:Y:S05]  /*6390*/  @!P0 BRA `(.L_x_160) ;  /* 0x0000000000288947 */ /* 0x01efea0003800000 */
        /* <DEDUP_REMOVED lines=10> */
.L_x_160:
[-CC-:B------:R-:W-:Y:S01]  /*6440*/  SHF.R.U64 R101, R8, R0.reuse, R9.reuse ;  /* 0x0000000008657219 */ /* 0x180fe20000001209 */
[----:B------:R-:W0:Y:S01]  /*6450*/  LDC.64 R26, c[0x0][0x640] ;  /* 0x00019000ff1a7b82 */ /* 0x000e220000000a00 */
[----:B------:R-:W-:Y:S01]  /*6460*/  SHF.R.U32.HI R0, RZ, R0, R9 ;  /* 0x00000000ff007219 */ /* 0x000fe20000011609 */
[----:B------:R-:W-:Y:S01]  /*6470*/  ULDC UR4, c[0x0][0x150] ;  /* 0x0000540000047ab9 */ /* 0x000fe20000000800 */
[----:B------:R-:W-:Y:S02]  /*6480*/  IADD3 R3, P0, RZ, -R101, RZ ;  /* 0x80000065ff037210 */ /* 0x000fe40007f1e0ff */
[----:B------:R-:W-:-:S03]  /*6490*/  I2FP.F32.U32 R7, R12 ;  /* 0x0000000c00077245 */ /* 0x000fc60000201000 */
[----:B------:R-:W1:Y:S01]  /*64a0*/  LDC R6, c[0x0][0x618] ;  /* 0x00018600ff067b82 */ /* 0x000e620000000800 */
[----:B------:R-:W-:Y:S02]  /*64b0*/  IMAD.X R5, RZ, RZ, ~R0, P0 ;  /* 0x000000ffff057224 */ /* 0x000fe400000e0e00 */
[----:B------:R-:W-:Y:S01]  /*64c0*/  FMUL R7, R7, UR4 ;  /* 0x0000000407077c20 */ /* 0x000fe20008400000 */
[----:B------:R-:W-:Y:S01]  /*64d0*/  ULDC UR4, c[0x0][0x154] ;  /* 0x0000550000047ab9 */ /* 0x000fe20000000800 */
[-C--:B------:R-:W-:Y:S02]  /*64e0*/  IMAD R0, R5, R14.reuse, RZ ;  /* 0x0000000e05007224 */ /* 0x080fe400078e02ff */
[C---:B------:R-:W-:Y:S01]  /*64f0*/  IMAD.WIDE.U32 R4, R3.reuse, R14, R16 ;  /* 0x0000000e03047225 */ /* 0x040fe200078e0010 */
[----:B------:R-:W2:Y:S01]  /*6500*/  LDC R8, c[0x0][0x608] ;  /* 0x00018200ff087b82 */ /* 0x000ea20000000800 */
[----:B------:R-:W3:Y:S02]  /*6510*/  F2I.U32.TRUNC.NTZ R7, R7 ;  /* 0x0000000700077305 */ /* 0x000ee4000020f000 */
[----:B------:R-:W-:Y:S01]  /*6520*/  IMAD R3, R3, R15, R0 ;  /* 0x0000000f03037224 */ /* 0x000fe200078e0200 */
[----:B------:R-:W-:-:S03]  /*6530*/  I2FP.F32.U32 R0, R20 ;  /* 0x0000001400007245 */ /* 0x000fc60000201000 */
[----:B------:R-:W-:Y:S01]  /*6540*/  IMAD.IADD R3, R5, 0x1, R3 ;  /* 0x0000000105037824 */ /* 0x000fe200078e0203 */
[----:B------:R-:W4:Y:S01]  /*6550*/  LDC R11, c[0x0][0x658] ;  /* 0x00019600ff0b7b82 */ /* 0x000f220000000800 */
[----:B0-----:R-:W-:-:S04]  /*6560*/  ISETP.NE.U32.AND P0, PT, R26, RZ, PT ;  /* 0x000000ff1a00720c */ /* 0x001fc80003f05070 */
[----:B------:R-:W-:-:S03]  /*6570*/  ISETP.NE.AND.EX P0, PT, R27, RZ, PT, P0 ;  /* 0x000000ff1b00720c */ /* 0x000fc60003f05300 */
[----:B------:R-:W0:Y:S01]  /*6580*/  LDC R9, c[0x0][0x144] ;  /* 0x00005100ff097b82 */ /* 0x000e220000000800 */
[-C--:B-1----:R-:W-:Y:S01]  /*6590*/  SHF.R.U64 R10, R4, R6.reuse, R3 ;  /* 0x00000006040a7219 */ /* 0x082fe20000001203 */
[----:B---3--:R-:W-:Y:S01]  /*65a0*/  IMAD.MOV R7, RZ, RZ, -R7 ;  /* 0x000000ffff077224 */ /* 0x008fe200078e0a07 */
[----:B------:R-:W-:Y:S01]  /*65b0*/  SHF.R.U32.HI R3, RZ, R6, R3 ;  /* 0x00000006ff037219 */ /* 0x000fe20000011603 */
[----:B------:R-:W-:-:S04]  /*65c0*/  FMUL R6, R0, UR4 ;  /* 0x0000000400067c20 */ /* 0x000fc80008400000 */
[----:B------:R-:W1:Y:S01]  /*65d0*/  LDC R21, c[0x0][0x148] ;  /* 0x00005200ff157b82 */ /* 0x000e620000000800 */
[----:B------:R3:W0:Y:S01]  /*65e0*/  F2I.U32.TRUNC.NTZ R14, R6 ;  /* 0x00000006000e7305 */ /* 0x000622000020f000 */
[-CC-:B--2---:R-:W-:Y:S02]  /*65f0*/  SHF.R.U64 R13, R10, R8.reuse, R3.reuse ;  /* 0x000000080a0d7219 */ /* 0x184fe40000001203 */
[----:B------:R-:W-:-:S04]  /*6600*/  SHF.R.U32.HI R0, RZ, R8, R3 ;  /* 0x00000008ff007219 */ /* 0x000fc80000011603 */
[----:B-----5:R-:W2:Y:S01]  /*6610*/  LDC R24, c[0x0][0x648] ;  /* 0x00019200ff187b82 */ /* 0x020ea20000000800 */
[-CC-:B----4-:R-:W-:Y:S02]  /*6620*/  SHF.R.U64 R15, R13, R11.reuse, R0.reuse ;  /* 0x0000000b0d0f7219 */ /* 0x190fe40000001200 */
[----:B------:R-:W-:-:S03]  /*6630*/  SHF.R.U32.HI R5, RZ, R11, R0 ;  /* 0x0000000bff057219 */ /* 0x000fc60000011600 */
[----:B------:R-:W-:Y:S02]  /*6640*/  IMAD.MOV.U32 R4, RZ, RZ, R15 ;  /* 0x000000ffff047224 */ /* 0x000fe400078e000f */
[----:B------:R-:W4:Y:S01]  /*6650*/  LDC R28, c[0x0][0x638] ;  /* 0x00018e00ff1c7b82 */ /* 0x000f220000000800 */
[----:B0-----:R-:W-:-:S07]  /*6660*/  IMAD R25, R9, R7, R12 ;  /* 0x0000000709197224 */ /* 0x001fce00078e020c */
[----:B------:R-:W0:Y:S08]  /*6670*/  LDC R29, c[0x0][0x610] ;  /* 0x00018400ff1d7b82 */ /* 0x000e300000000800 */
[----:B------:R-:W0:Y:S01]  /*6680*/  LDC R30, c[0x0][0x600] ;  /* 0x00018000ff1e7b82 */ /* 0x000e220000000800 */
[----:B-123--:R-:W-:Y:S05]  /*6690*/  @!P0 BRA `(.L_x_161) ;  /* 0x0000000000288947 */ /* 0x00efea0003800000 */
[----:B------:R-:W1:Y:S02]  /*66a0*/  LDC R0, c[0x0][0x64c] ;  /* 0x00019300ff007b82 */ /* 0x000e640000000800 */
[----:B-1----:R-:W-:-:S05]  /*66b0*/  IADD3 R3, P0, R15, R0, RZ ;  /* 0x000000000f037210 */ /* 0x002fca0007f1e0ff */
        /* <DEDUP_REMOVED lines=8> */
.L_x_161:
[----:B------:R-:W-:Y:S01]  /*6740*/  ISETP.NE.AND P0, PT, R2, 0x1, PT ;  /* 0x000000010200780c */ /* 0x000fe20003f05270 */
[----:B------:R-:W-:Y:S01]  /*6750*/  IMAD.MOV R14, RZ, RZ, -R14 ;  /* 0x000000ffff0e7224 */ /* 0x000fe200078e0a0e */
[----:B------:R-:W-:Y:S02]  /*6760*/  SHF.R.U64 R3, R4, R24, R5 ;  /* 0x0000001804037219 */ /* 0x000fe40000001205 */
[----:B------:R-:W-:Y:S02]  /*6770*/  LOP3.LUT R0, R13, R98, RZ, 0xc0, !PT ;  /* 0x000000620d007212 */ /* 0x000fe400078ec0ff */
[----:B------:R-:W-:Y:S01]  /*6780*/  LOP3.LUT R10, R10, R97, RZ, 0xc0, !PT ;  /* 0x000000610a0a7212 */ /* 0x000fe200078ec0ff */
[----:B------:R-:W-:Y:S02]  /*6790*/  IMAD.MOV R4, RZ, RZ, -R3 ;  /* 0x000000ffff047224 */ /* 0x000fe400078e0a03 */
[----:B------:R-:W-:Y:S02]  /*67a0*/  IMAD R0, R93, R3, R0 ;  /* 0x000000035d007224 */ /* 0x000fe400078e0200 */
[----:B----4-:R-:W-:-:S02]  /*67b0*/  IMAD R3, R4, R28, R15 ;  /* 0x0000001c04037224 */ /* 0x010fc400078e020f */
[----:B------:R-:W-:Y:S02]  /*67c0*/  @P0 IMAD R25, R21, R14, R20 ;  /* 0x0000000e15190224 */ /* 0x000fe400078e0214 */
[----:B0-----:R-:W-:Y:S02]  /*67d0*/  IMAD R5, R3, R30, R10 ;  /* 0x0000001e03057224 */ /* 0x001fe400078e020a */
[----:B------:R-:W-:Y:S02]  /*67e0*/  IMAD R0, R0, R29, R25 ;  /* 0x0000001d00007224 */ /* 0x000fe400078e0219 */
[----:B------:R-:W-:-:S03]  /*67f0*/  IMAD.MOV.U32 R4, RZ, RZ, 0x1 ;  /* 0x00000001ff047424 */ /* 0x000fc600078e00ff */
[----:B------:R-:W-:Y:S02]  /*6800*/  SEL R100, R5, R0, !P0 ;  /* 0x0000000005647207 */ /* 0x000fe40004000000 */
[----:B------:R-:W-:Y:S02]  /*6810*/  PRMT R3, R4, 0x7610, R3 ;  /* 0x0000761004037816 */ /* 0x000fe40000000003 */
[----:B------:R-:W-:-:S07]  /*6820*/  SEL R0, R0, R5, !P0 ;  /* 0x0000000500007207 */ /* 0x000fce0004000000 */
.L_x_159:
[----:B------:R-:W-:Y:S01]  /*6830*/  LOP3.LUT P0, RZ, R3, 0xff, RZ, 0xc0, !PT ;  /* 0x000000ff03ff7812 */ /* 0x000fe2000780c0ff */
[----:B------:R-:W-:Y:S01]  /*6840*/  UIMAD.WIDE.U32 UR4, UR41, -0x55555555, URZ ;  /* 0xaaaaaaab290478a5 */ /* 0x000fe2000f8e003f */
[----:B------:R-:W-:-:S03]  /*6850*/  IMAD.MOV.U32 R103, RZ, RZ, R0 ;  /* 0x000000ffff677224 */ /* 0x000fc600078e0000 */
[----:B------:R-:W-:-:S04]  /*6860*/  USHF.R.U32.HI UR4, URZ, 0x2, UR5 ;  /* 0x000000023f047899 */ /* 0x000fc80008011605 */
[----:B------:R-:W-:-:S04]  /*6870*/  UIMAD UR41, UR4, -0x6, UR41 ;  /* 0xfffffffa042978a4 */ /* 0x000fc8000f8e0229 */
[----:B------:R-:W-:Y:S08]  /*6880*/  @P0 BRA `(.L_x_162) ;  /* 0xffffffac000c0947 */ /* 0x000ff0000383ffff */
[----:B------:R-:W-:Y:S05]  /*6890*/  EXIT ;  /* 0x000000000000794d */ /* 0x000fea0003800000 */
.L_x_7:
        /* <DEDUP_REMOVED lines=26> */
.L_x_164:
[----:B------:R-:W0:Y:S01]  /*6a40*/  LDC.64 R28, c[0x0][0x640] ;  /* 0x00019000ff1c7b82 */ /* 0x000e220000000a00 */
[-CC-:B------:R-:W-:Y:S01]  /*6a50*/  SHF.R.U64 R21, R14, R8.reuse, R15.reuse ;  /* 0x000000080e157219 */ /* 0x180fe2000000120f */
[----:B------:R-:W-:Y:S01]  /*6a60*/  IMAD.MOV.U32 R31, RZ, RZ, 0x1 ;  /* 0x00000001ff1f7424 */ /* 0x000fe200078e00ff */
[----:B------:R-:W-:Y:S02]  /*6a70*/  SHF.R.U32.HI R7, RZ, R8, R15 ;  /* 0x00000008ff077219 */ /* 0x000fe4000001160f */
[----:B------:R-:W-:-:S03]  /*6a80*/  IADD3 R13, P0, RZ, -R21, RZ ;  /* 0x80000015ff0d7210 */ /* 0x000fc60007f1e0ff */
[----:B------:R-:W1:Y:S02]  /*6a90*/  LDC R12, c[0x0][0x618] ;  /* 0x00018600ff0c7b82 */ /* 0x000e640000000800 */
[----:B------:R-:W-:Y:S02]  /*6aa0*/  IMAD.X R7, RZ, RZ, ~R7, P0 ;  /* 0x000000ffff077224 */ /* 0x000fe400000e0e07 */
[----:B------:R-:W-:-:S04]  /*6ab0*/  IMAD.WIDE.U32 R10, R13, R24, R16 ;  /* 0x000000180d0a7225 */ /* 0x000fc800078e0010 */
[----:B------:R-:W2:Y:S01]  /*6ac0*/  LDC R14, c[0x0][0x608] ;  /* 0x00018200ff0e7b82 */ /* 0x000ea20000000800 */
[----:B------:R-:W-:-:S04]  /*6ad0*/  IMAD R8, R7, R24, RZ ;  /* 0x0000001807087224 */ /* 0x000fc800078e02ff */
[----:B------:R-:W-:-:S03]  /*6ae0*/  IMAD R7, R13, R25, R8 ;  /* 0x000000190d077224 */ /* 0x000fc600078e0208 */
[----:B------:R-:W3:Y:S01]  /*6af0*/  LDC R26, c[0x0][0x658] ;  /* 0x00019600ff1a7b82 */ /* 0x000ee20000000800 */
[----:B------:R-:W-:Y:S01]  /*6b00*/  IMAD.IADD R7, R11, 0x1, R7 ;  /* 0x000000010b077824 */ /* 0x000fe200078e0207 */
[----:B0-----:R-:W-:Y:S01]  /*6b10*/  ISETP.NE.U32.AND P0, PT, R28, RZ, PT ;  /* 0x000000ff1c00720c */ /* 0x001fe20003f05070 */
[----:B------:R-:W-:-:S03]  /*6b20*/  IMAD.MOV.U32 R11, RZ, RZ, -0x1 ;  /* 0xffffffffff0b7424 */ /* 0x000fc600078e00ff */
        /* <DEDUP_REMOVED lines=8> */
[-C--:B---3--:R-:W-:Y:S02]  /*6bb0*/  SHF.L.U32 R10, R11, R26.reuse, RZ ;  /* 0x0000001a0b0a7219 */ /* 0x088fe400000006ff */
[--C-:B------:R-:W-:Y:S02]  /*6bc0*/  SHF.R.U64 R24, R22, R26, R7.reuse ;  /* 0x0000001a16187219 */ /* 0x100fe40000001207 */
[----:B------:R-:W-:Y:S02]  /*6bd0*/  LOP3.LUT R33, RZ, R10, RZ, 0x33, !PT ;  /* 0x0000000aff217212 */ /* 0x000fe400078e33ff */
[----:B------:R-:W-:Y:S01]  /*6be0*/  SHF.R.U32.HI R11, RZ, R26, R7 ;  /* 0x0000001aff0b7219 */ /* 0x000fe20000011607 */
[----:B------:R-:W3:Y:S01]  /*6bf0*/  LDC R30, c[0x0][0x610] ;  /* 0x00018400ff1e7b82 */ /* 0x000ee20000000800 */
[----:B------:R-:W-:Y:S01]  /*6c00*/  IMAD.MOV.U32 R10, RZ, RZ, R24 ;  /* 0x000000ffff0a7224 */ /* 0x000fe200078e0018 */
[----:B------:R-:W-:Y:S06]  /*6c10*/  @!P0 BRA `(.L_x_165) ;  /* 0x0000000000288947 */ /* 0x000fec0003800000 */
        /* <DEDUP_REMOVED lines=10> */
.L_x_165:
[----:B------:R-:W-:Y:S02]  /*6cc0*/  ISETP.NE.AND P0, PT, R2, 0x1, PT ;  /* 0x000000010200780c */ /* 0x000fe40003f05270 */
[----:B-1----:R-:W-:Y:S01]  /*6cd0*/  SHF.R.U64 R8, R10, R8, R11 ;  /* 0x000000080a087219 */ /* 0x002fe2000000120b */
[----:B0-----:R-:W-:Y:S01]  /*6ce0*/  VIADD R11, R25, 0xffffffff ;  /* 0xffffffff190b7836 */ /* 0x001fe20000000000 */
[----:B------:R-:W-:Y:S02]  /*6cf0*/  SHF.L.U32 R31, R31, R26, RZ ;  /* 0x0000001a1f1f7219 */ /* 0x000fe400000006ff */
[----:B------:R-:W-:Y:S01]  /*6d00*/  LOP3.LUT R5, R22, R33, RZ, 0xc0, !PT ;  /* 0x0000002116057212 */ /* 0x000fe200078ec0ff */
[----:B------:R-:W-:-:S04]  /*6d10*/  IMAD.MOV R7, RZ, RZ, -R8 ;  /* 0x000000ffff077224 */ /* 0x000fc800078e0a08 */
[----:B------:R-:W-:Y:S02]  /*6d20*/  IMAD R5, R31, R8, R5 ;  /* 0x000000081f057224 */ /* 0x000fe400078e0205 */
[----:B------:R-:W-:Y:S01]  /*6d30*/  @P0 IMAD R6, R9, R23, R4 ;  /* 0x0000001709060224 */ /* 0x000fe200078e0204 */
[----:B------:R-:W-:Y:S01]  /*6d40*/  LOP3.LUT R9, R20, R11, RZ, 0xc0, !PT ;  /* 0x0000000b14097212 */ /* 0x000fe200078ec0ff */
[----:B--2---:R-:W-:Y:S02]  /*6d50*/  IMAD R4, R7, R27, R24 ;  /* 0x0000001b07047224 */ /* 0x004fe400078e0218 */
[----:B---3--:R-:W-:Y:S02]  /*6d60*/  IMAD R6, R5, R30, R6 ;  /* 0x0000001e05067224 */ /* 0x008fe400078e0206 */
[----:B------:R-:W-:Y:S02]  /*6d70*/  IMAD R5, R4, R25, R9 ;  /* 0x0000001904057224 */ /* 0x000fe400078e0209 */
[----:B------:R-:W-:-:S02]  /*6d80*/  IMAD.MOV.U32 R8, RZ, RZ, 0x1 ;  /* 0x00000001ff087424 */ /* 0x000fc400078e00ff */
[----:B------:R-:W-:Y:S01]  /*6d90*/  IMAD.MOV.U32 R7, RZ, RZ, R21 ;  /* 0x000000ffff077224 */ /* 0x000fe200078e0015 */
[----:B------:R-:W-:Y:S02]  /*6da0*/  SEL R19, R5, R6, !P0 ;  /* 0x0000000605137207 */ /* 0x000fe40004000000 */
[----:B------:R-:W-:-:S07]  /*6db0*/  SEL R12, R6, R5, !P0 ;  /* 0x00000005060c7207 */ /* 0x000fce0004000000 */
.L_x_163:
[----:B------:R-:W-:-:S08]  /*6dc0*/  NOP ;  /* 0x0000000000007918 */ /* 0x000fd00000000000 */
[----:B------:R-:W0:-:S00]  /*6dd0*/  USETMAXREG.DEALLOC.CTAPOOL 0x28 ;  /* 0x00000028000079c8 */ /* 0x000e0000080e0500 */
[----:B0-----:R-:W-:-:S13]  /*6de0*/  ISETP.NE.AND P0, PT, R3, RZ, PT ;  /* 0x000000ff0300720c */ /* 0x001fda0003f05270 */
[----:B------:R-:W-:Y:S05]  /*6df0*/  @P0 EXIT ;  /* 0x000000000000094d */ /* 0x000fea0003800000 */
[----:B------:R-:W-:Y:S01]  /*6e00*/  LOP3.LUT P0, RZ, R8, 0xff, RZ, 0xc0, !PT ;  /* 0x000000ff08ff7812 */ /* 0x000fe2000780c0ff */
[----:B------:R-:W-:Y:S02]  /*6e10*/  IMAD.MOV.U32 R3, RZ, RZ, 0x1 ;  /* 0x00000001ff037424 */ /* 0x000fe400078e00ff */
[----:B------:R-:W-:-:S10]  /*6e20*/  IMAD.MOV.U32 R13, RZ, RZ, RZ ;  /* 0x000000ffff0d7224 */ /* 0x000fd400078e00ff */
[----:B------:R-:W-:Y:S05]  /*6e30*/  @!P0 BRA `(.L_x_166) ;  /* 0x0000000c00888947 */ /* 0x000fea0003800000 */
[----:B------:R-:W0:Y:S01]  /*6e40*/  LDC R3, c[0x0][0x28c] ;  /* 0x0000a300ff037b82 */ /* 0x000e220000000800 */
[----:B------:R-:W-:Y:S01]  /*6e50*/  UMOV UR7, 0x1 ;  /* 0x0000000100077882 */ /* 0x000fe20000000000 */
[----:B------:R-:W-:Y:S01]  /*6e60*/  ULDC UR14, c[0x0][0x658] ;  /* 0x00019600000e7ab9 */ /* 0x000fe20000000800 */
[----:B------:R-:W-:Y:S01]  /*6e70*/  UMOV UR6, 0xffffffff ;  /* 0xffffffff00067882 */ /* 0x000fe20000000000 */
[----:B------:R-:W-:Y:S01]  /*6e80*/  BSSY B0, `(.L_x_166) ;  /* 0x00000dd000007945 */ /* 0x000fe20003800000 */
[----:B------:R-:W-:Y:S01]  /*6e90*/  USHF.L.U32 UR6, UR6, UR14, URZ ;  /* 0x0000000e06067299 */ /* 0x000fe2000800063f */
[----:B------:R-:W-:Y:S01]  /*6ea0*/  IMAD.MOV.U32 R11, RZ, RZ, 0x1 ;  /* 0x00000001ff0b7424 */ /* 0x000fe200078e00ff */
[----:B------:R-:W-:Y:S01]  /*6eb0*/  LOP3.LUT R10, R18, 0x2, RZ, 0xfc, !PT ;  /* 0x00000002120a7812 */ /* 0x000fe200078efcff */
[----:B------:R-:W1:Y:S01]  /*6ec0*/  S2UR UR5, SR_CgaCtaId ;  /* 0x00000000000579c3 */ /* 0x000e620000008800 */
[----:B------:R-:W-:Y:S01]  /*6ed0*/  IMAD.MOV.U32 R13, RZ, RZ, RZ ;  /* 0x000000ffff0d7224 */ /* 0x000fe200078e00ff */
[----:B------:R-:W-:Y:S01]  /*6ee0*/  ULDC UR13, c[0x0][0x600] ;  /* 0x00018000000d7ab9 */ /* 0x000fe20000000800 */
[----:B------:R-:W-:Y:S01]  /*6ef0*/  UMOV UR23, 0x5 ;  /* 0x0000000500177882 */ /* 0x000fe20000000000 */
[----:B------:R-:W-:-:S02]  /*6f00*/  UIADD3 UR13, UR13, -0x1, URZ ;  /* 0xffffffff0d0d7890 */ /* 0x000fc4000fffe03f */
[----:B------:R-:W-:Y:S02]  /*6f10*/  USHF.L.U32 UR14, UR7, UR14, URZ ;  /* 0x0000000e070e7299 */ /* 0x000fe4000800063f */
[----:B------:R-:W-:Y:S01]  /*6f20*/  ULOP3.LUT UR21, URZ, UR6, URZ, 0x33, !UPT ;  /* 0x000000063f157292 */ /* 0x000fe2000f8e333f */
[----:B------:R-:W-:Y:S01]  /*6f30*/  ULDC.64 UR30, c[0x0][0x198] ;  /* 0x00006600001e7ab9 */ /* 0x000fe20000000a00 */
[----:B0-----:R-:W-:-:S05]  /*6f40*/  VIADD R3, R3, 0x3f ;  /* 0x0000003f03037836 */ /* 0x001fca0000000000 */
[----:B------:R-:W-:Y:S01]  /*6f50*/  SHF.R.S32.HI R4, RZ, 0x1f, R3 ;  /* 0x0000001fff047819 */ /* 0x000fe20000011403 */
[----:B-1----:R-:W-:-:S03]  /*6f60*/  ULOP3.LUT UR4, UR5, 0x1, URZ, 0xc0, !UPT ;  /* 0x0000000105047892 */ /* 0x002fc6000f8ec03f */
[----:B------:R-:W-:Y:S01]  /*6f70*/  LEA.HI R4, R4, R3, RZ, 0x6 ;  /* 0x0000000304047211 */ /* 0x000fe200078f30ff */
[----:B------:R-:W-:Y:S01]  /*6f80*/  USHF.R.U32.HI UR34, URZ, 0x1, UR5 ;  /* 0x000000013f227899 */ /* 0x000fe20008011605 */
[----:B------:R-:W-:Y:S01]  /*6f90*/  IMAD.MOV.U32 R3, RZ, RZ, 0x1 ;  /* 0x00000001ff037424 */ /* 0x000fe200078e00ff */
[----:B------:R-:W-:Y:S01]  /*6fa0*/  USHF.L.U32 UR15, UR5, 0x5, URZ ;  /* 0x00000005050f7899 */ /* 0x000fe2000800063f */
[----:B------:R-:W-:Y:S01]  /*6fb0*/  SHF.R.S32.HI R8, RZ, 0x6, R4 ;  /* 0x00000006ff087819 */ /* 0x000fe20000011404 */
[----:B------:R-:W-:Y:S02]  /*6fc0*/  USHF.L.U32 UR35, UR5, 0xb, URZ ;  /* 0x0000000b05237899 */ /* 0x000fe4000800063f */
[----:B------:R-:W-:Y:S02]  /*6fd0*/  ULOP3.LUT UR5, UR5, 0xfffffffe, URZ, 0xc0, !UPT ;  /* 0xfffffffe05057892 */ /* 0x000fe4000f8ec03f */
[----:B------:R-:W-:Y:S01]  /*6fe0*/  UISETP.GT.U32.AND UP0, UPT, UR4, 0xffff, UPT ;  /* 0x0000ffff0400788c */ /* 0x000fe2000bf04070 */
[----:B------:R-:W-:Y:S01]  /*6ff0*/  VIADD R9, R8, 0x1 ;  /* 0x0000000108097836 */ /* 0x000fe20000000000 */
[----:B------:R-:W-:-:S02]  /*7000*/  USHF.L.U32 UR22, UR7, UR5, URZ ;  /* 0x0000000507167299 */ /* 0x000fc4000800063f */
[----:B------:R-:W-:Y:S02]  /*7010*/  ULOP3.LUT UR5, UR5, 0x1, URZ, 0xfc, !UPT ;  /* 0x0000000105057892 */ /* 0x000fe4000f8efc3f */
[----:B------:R-:W-:Y:S02]  /*7020*/  USEL UR4, UR4, 0xffff, !UP0 ;  /* 0x0000ffff04047887 */ /* 0x000fe4000c000000 */
[----:B------:R-:W-:Y:S02]  /*7030*/  USHF.L.U32 UR5, UR7, UR5, URZ ;  /* 0x0000000507057299 */ /* 0x000fe4000800063f */
[----:B------:R-:W-:Y:S02]  /*7040*/  ULOP3.LUT UR4, UR4, 0xffff, URZ, 0xc0, !UPT ;  /* 0x0000ffff04047892 */ /* 0x000fe4000f8ec03f */
[----:B------:R-:W-:Y:S02]  /*7050*/  ULOP3.LUT UR15, UR15, 0x20, URZ, 0xc0, !UPT ;  /* 0x000000200f0f7892 */ /* 0x000fe4000f8ec03f */
[----:B------:R-:W-:-:S02]  /*7060*/  ULOP3.LUT UR22, UR22, UR5, URZ, 0xfc, !UPT ;  /* 0x0000000516167292 */ /* 0x000fc4000f8efc3f */
[----:B------:R-:W-:-:S12]  /*7070*/  USHF.L.U32 UR23, UR23, UR4, URZ ;  /* 0x0000000417177299 */ /* 0x000fd8000800063f */
.L_x_177:
[----:B------:R-:W-:-:S03]  /*7080*/  UMOV UR4, 0xffffffff ;  /* 0xffffffff00047882 */ /* 0x000fc60000000000 */
[----:B------:R-:W-:Y:S05]  /*7090*/  BRA.DIV UR4, `(.L_x_167) ;  /* 0x0000001204207947 */ /* 0x000fea000b800000 */
[----:B------:R-:W-:-:S13]  /*70a0*/  ELECT P6, URZ, PT ;  /* 0x00000000003f782f */ /* 0x000fda00038c0000 */
.L_x_190:
[----:B------:R-:W-:Y:S04]  /*70b0*/  BSSY B1, `(.L_x_168) ;  /* 0x0000047000017945 */ /* 0x000fe80003800000 */
[----:B------:R-:W-:Y:S05]  /*70c0*/  @!P6 BRA `(.L_x_169) ;  /* 0x000000040014e947 */ /* 0x000fea0003800000 */
[----:B------:R-:W0:Y:S02]  /*70d0*/  LDC R4, c[0x0][0x28c] ;  /* 0x0000a300ff047b82 */ /* 0x000e240000000800 */
[----:B0-----:R-:W-:-:S13]  /*70e0*/  ISETP.GE.AND P0, PT, R4, 0x1, PT ;  /* 0x000000010400780c */ /* 0x001fda0003f06270 */
[----:B------:R-:W-:Y:S05]  /*70f0*/  @!P0 BRA `(.L_x_169) ;  /* 0x0000000400088947 */ /* 0x000fea0003800000 */
[----:B------:R-:W-:Y:S01]  /*7100*/  LEA R12, R12, UR34, 0x1 ;  /* 0x000000220c0c7c11 */ /* 0x000fe2000f8e08ff */
[----:B------:R-:W-:Y:S02]  /*7110*/  IMAD.SHL.U32 R19, R19, 0x80, RZ ;  /* 0x0000008013137824 */ /* 0x000fe400078e00ff */
[----:B------:R-:W-:Y:S02]  /*7120*/  IMAD.MOV.U32 R20, RZ, RZ, RZ ;  /* 0x000000ffff147224 */ /* 0x000fe400078e00ff */
[----:B------:R-:W-:Y:S02]  /*7130*/  IMAD.U32 R22, RZ, RZ, UR15 ;  /* 0x0000000fff167e24 */ /* 0x000fe4000f8e00ff */
[----:B------:R-:W-:Y:S02]  /*7140*/  IMAD.MOV.U32 R4, RZ, RZ, R9 ;  /* 0x000000ffff047224 */ /* 0x000fe400078e0009 */
[----:B------:R-:W-:Y:S02]  /*7150*/  IMAD.MOV.U32 R5, RZ, RZ, R3 ;  /* 0x000000ffff057224 */ /* 0x000fe400078e0003 */
[----:B------:R-:W-:-:S02]  /*7160*/  IMAD.MOV.U32 R6, RZ, RZ, R13 ;  /* 0x000000ffff067224 */ /* 0x000fc400078e000d */
[----:B------:R-:W-:Y:S02]  /*7170*/  IMAD.SHL.U32 R15, R12, 0x40, RZ ;  /* 0x000000400c0f7824 */ /* 0x000fe400078e00ff */
[----:B------:R-:W-:-:S07]  /*7180*/  VIADD R24, R19, 0x40 ;  /* 0x0000004013187836 */ /* 0x000fce0000000000 */
.L_x_172:
[----:B------:R-:W0:Y:S01]  /*7190*/  S2R R21, SR_CgaCtaId ;  /* 0x0000000000157919 */ /* 0x000e220000008800 */
[----:B------:R-:W-:Y:S02]  /*71a0*/  MOV R12, 0x400 ;  /* 0x00000400000c7802 */ /* 0x000fe40000000f00 */
[----:B------:R-:W-:-:S13]  /*71b0*/  ISETP.NE.AND P1, PT, R0, RZ, PT ;  /* 0x000000ff0000720c */ /* 0x000fda0003f25270 */
[----:B------:R-:W1:Y:S01]  /*71c0*/  @!P1 LDC R14, c[0x0][0x500] ;  /* 0x00014000ff0e9b82 */ /* 0x000e620000000800 */
[----:B0-----:R-:W-:Y:S02]  /*71d0*/  LEA R23, R21, R12, 0x18 ;  /* 0x0000000c15177211 */ /* 0x001fe400078ec0ff */
[----:B------:R-:W-:-:S03]  /*71e0*/  SHF.L.U32 R12, R5, 0x1f, RZ ;  /* 0x0000001f050c7819 */ /* 0x000fc600000006ff */
[----:B------:R-:W-:-:S04]  /*71f0*/  IMAD R21, R6, 0x8, R23 ;  /* 0x0000000806157824 */ /* 0x000fc800078e0217 */
[----:B------:R-:W0:Y:S02]  /*7200*/  SYNCS.PHASECHK.TRANS64.TRYWAIT P0, [R21+URZ+0x30], R12 ;  /* 0x0000300c150075a7 */ /* 0x000e24000800017f */
[----:B01----:R-:W-:Y:S05]  /*7210*/  @!P0 BRA `(.L_x_170) ;  /* 0x0000000c00e08947 */ /* 0x003fea0003800000 */
.L_x_191:
[----:B0-----:R-:W-:Y:S01]  /*7220*/  PRMT R12, R10, 0x9910, RZ ;  /* 0x000099100a0c7816 */ /* 0x001fe200000000ff */
[----:B------:R0:W-:Y:S03]  /*7230*/  @!P1 SYNCS.ARRIVE.TRANS64 RZ, [R21+URZ], R14 ;  /* 0x0000000e15ff99a7 */ /* 0x0001e6000800003f */
[----:B------:R-:W-:-:S13]  /*7240*/  ISETP.NE.AND P0, PT, R12, 0x2, PT ;  /* 0x000000020c00780c */ /* 0x000fda0003f05270 */
[----:B0-----:R-:W-:Y:S05]  /*7250*/  @P0 BRA `(.L_x_171) ;  /* 0x0000000000040947 */ /* 0x001fea0003800000 */
[----:B------:R-:W-:Y:S01]  /*7260*/  BPT.TRAP 0x1 ;  /* 0x000000040000795c */ /* 0x000fe20000300000 */
.L_x_171:
[----:B------:R-:W-:Y:S01]  /*7270*/  R2UR UR8, R6 ;  /* 0x00000000060872ca */ /* 0x000fe200000e0000 */
[----:B------:R-:W-:Y:S01]  /*7280*/  VIADD R4, R4, 0xffffffff ;  /* 0xffffffff04047836 */ /* 0x000fe20000000000 */
[----:B------:R-:W-:Y:S01]  /*7290*/  R2UR UR10, R23 ;  /* 0x00000000170a72ca */ /* 0x000fe200000e0000 */
[----:B------:R-:W-:Y:S01]  /*72a0*/  UIADD3 UR6, UP0, UR30, 0xf0, URZ ;  /* 0x000000f01e067890 */ /* 0x000fe2000ff1e03f */
[----:B------:R-:W-:Y:S01]  /*72b0*/  R2UR UR25, R21 ;  /* 0x00000000151972ca */ /* 0x000fe200000e0000 */
[----:B------:R-:W-:Y:S01]  /*72c0*/  UIADD3 UR32, UP1, UR30, 0x1f0, URZ ;  /* 0x000001f01e207890 */ /* 0x000fe2000ff3e03f */
[----:B------:R-:W-:Y:S01]  /*72d0*/  R2UR UR28, R7 ;  /* 0x00000000071c72ca */ /* 0x000fe200000e0000 */
[----:B------:R-:W-:Y:S01]  /*72e0*/  UIADD3.X UR7, URZ, UR31, URZ, UP0, !UPT ;  /* 0x0000001f3f077290 */ /* 0x000fe200087fe43f */
[----:B------:R-:W-:Y:S01]  /*72f0*/  R2UR UR26, R20 ;  /* 0x00000000141a72ca */ /* 0x000fe200000e0000 */
[----:B------:R-:W-:Y:S01]  /*7300*/  UPRMT UR29, URZ, 0x5410, UR23 ;  /* 0x000054103f1d7896 */ /* 0x000fe20008000017 */
[----:B------:R-:W-:Y:S01]  /*7310*/  R2UR UR19, R22 ;  /* 0x00000000161372ca */ /* 0x000fe200000e0000 */
[----:B------:R-:W-:Y:S01]  /*7320*/  UIADD3.X UR33, URZ, UR31, URZ, UP1, !UPT ;  /* 0x0000001f3f217290 */ /* 0x000fe20008ffe43f */
[----:B------:R-:W-:Y:S01]  /*7330*/  R2UR UR27, R15 ;  /* 0x000000000f1b72ca */ /* 0x000fe200000e0000 */
[----:B------:R-:W-:Y:S01]  /*7340*/  USHF.L.U32 UR8, UR8, 0xd, URZ ;  /* 0x0000000d08087899 */ /* 0x000fe2000800063f */
[----:B------:R-:W-:Y:S01]  /*7350*/  R2UR UR18, R19 ;  /* 0x00000000131272ca */ /* 0x000fe200000e0000 */
[----:B------:R-:W-:Y:S01]  /*7360*/  UPRMT UR38, URZ, 0x5410, UR22 ;  /* 0x000054103f267896 */ /* 0x000fe20008000016 */
[----:B------:R-:W-:Y:S01]  /*7370*/  ISETP.GT.AND P1, PT, R4, 0x1, PT ;  /* 0x000000010400780c */ /* 0x000fe20003f24270 */
[----:B------:R-:W-:Y:S01]  /*7380*/  ULEA UR9, UR34, UR8, 0xc ;  /* 0x0000000822097291 */ /* 0x000fe2000f8e603f */
[----:B------:R-:W-:Y:S01]  /*7390*/  VIADD R6, R6, 0x1 ;  /* 0x0000000106067836 */ /* 0x000fe20000000000 */
[----:B------:R-:W-:Y:S01]  /*73a0*/  ULOP3.LUT UR8, UR8, 0x800, UR35, 0xf8, !UPT ;  /* 0x0000080008087892 */ /* 0x000fe2000f8ef823 */
[----:B------:R-:W-:Y:S01]  /*73b0*/  VIADD R22, R22, 0x40 ;  /* 0x0000004016167836 */ /* 0x000fe20000000000 */
[----:B------:R-:W-:Y:S01]  /*73c0*/  ULEA UR9, UR9, UR10, 0x1 ;  /* 0x0000000a09097291 */ /* 0x000fe2000f8e083f */
[----:B------:R-:W-:Y:S01]  /*73d0*/  VIADD R20, R20, 0x40 ;  /* 0x0000004014147836 */ /* 0x000fe20000000000 */
[----:B------:R-:W-:Y:S01]  /*73e0*/  ULEA UR8, UR8, UR10, 0x1 ;  /* 0x0000000a08087291 */ /* 0x000fe2000f8e083f */
[----:B------:R-:W-:Y:S01]  /*73f0*/  R2UR UR10, R24 ;  /* 0x00000000180a72ca */ /* 0x000fe200000e0000 */
[----:B------:R-:W-:Y:S01]  /*7400*/  UIADD3 UR24, UR9, 0x180, URZ ;  /* 0x0000018009187890 */ /* 0x000fe2000fffe03f */
[----:B------:R-:W-:Y:S01]  /*7410*/  ISETP.NE.AND P0, PT, R6, 0x6, PT ;  /* 0x000000060600780c */ /* 0x000fe20003f05270 */
[----:B------:R-:W-:-:S02]  /*7420*/  UIADD3 UR16, UR8, 0x18180, URZ ;  /* 0x0001818008107890 */ /* 0x000fc4000fffe03f */
[----:B------:R-:W-:Y:S01]  /*7430*/  UIADD3 UR8, UR8, 0x1a180, URZ ;  /* 0x0001a18008087890 */ /* 0x000fe2000fffe03f */
[----:B------:R-:W-:Y:S01]  /*7440*/  SEL R12, RZ, 0x1, P0 ;  /* 0x00000001ff0c7807 */ /* 0x000fe20000000000 */
[----:B------:R-:W-:Y:S01]  /*7450*/  UMOV UR4, 0x0 ;  /* 0x0000000000047882 */ /* 0x000fe20000000000 */
[----:B------:R-:W-:Y:S01]  /*7460*/  UMOV UR5, 0x10000000 ;  /* 0x1000000000057882 */ /* 0x000fe20000000000 */
[----:B------:R-:W-:Y:S01]  /*7470*/  UMOV UR17, UR25 ;  /* 0x0000001900117c82 */ /* 0x000fe20008000000 */
[----:B------:R-:W-:Y:S01]  /*7480*/  UMOV UR20, UR28 ;  /* 0x0000001c00147c82 */ /* 0x000fe20008000000 */
[----:B------:R-:W-:Y:S01]  /*7490*/  UMOV UR9, UR25 ;  /* 0x0000001900097c82 */ /* 0x000fe20008000000 */
[----:B------:R-:W-:Y:S01]  /*74a0*/  UMOV UR11, UR19 ;  /* 0x00000013000b7c82 */ /* 0x000fe20008000000 */
[----:B------:R0:W-:Y:S01]  /*74b0*/  UTMALDG.3D.MULTICAST [UR24], [UR6], UR29, desc[UR4] ;  /* 0x00000418060073b4 */ /* 0x0001e2000801181d */
[----:B------:R-:W-:Y:S01]  /*74c0*/  UMOV UR12, UR28 ;  /* 0x0000001c000c7c82 */ /* 0x000fe20008000000 */
[----:B------:R-:W-:-:S02]  /*74d0*/  LOP3.LUT R5, R5, R12, RZ, 0x3c, !PT ;  /* 0x0000000c05057212 */ /* 0x000fc400078e3cff */
[----:B------:R-:W-:Y:S01]  /*74e0*/  SEL R6, R6, RZ, P0 ;  /* 0x000000ff06067207 */ /* 0x000fe20000000000 */
[----:B------:R0:W-:Y:S01]  /*74f0*/  UTMALDG.3D.MULTICAST [UR16], [UR32], UR38, desc[UR4] ;  /* 0x00000410200073b4 */ /* 0x0001e20008011826 */
[----:B------:R0:W-:Y:S02]  /*7500*/  UTMALDG.3D.MULTICAST [UR8], [UR32], UR38, desc[UR4] ;  /* 0x00000408200073b4 */ /* 0x0001e40008011826 */
[----:B0-----:R-:W-:Y:S05]  /*7510*/  @P1 BRA `(.L_x_172) ;  /* 0xfffffffc001c1947 */ /* 0x001fea000383ffff */
.L_x_169:
[----:B------:R-:W-:Y:S05]  /*7520*/  BSYNC B1 ;  /* 0x0000000000017941 */ /* 0x000fea0003800000 */
.L_x_168:
[----:B------:R-:W-:Y:S01]  /*7530*/  LOP3.LUT P1, RZ, R11, 0xff, RZ, 0xc0, !PT ;  /* 0x000000ff0bff7812 */ /* 0x000fe2000782c0ff */
[C---:B------:R-:W-:Y:S01]  /*7540*/  IMAD.IADD R13, R8.reuse, 0x1, R13 ;  /* 0x00000001080d7824 */ /* 0x040fe200078e020d */
[----:B------:R-:W-:Y:S01]  /*7550*/  ULDC.64 UR4, c[0x0][0x650] ;  /* 0x0001940000047ab9 */ /* 0x000fe20000000a00 */
[C---:B------:R-:W-:Y:S01]  /*7560*/  ISETP.GE.U32.AND P2, PT, R8.reuse, 0x6, PT ;  /* 0x000000060800780c */ /* 0x040fe20003f46070 */
[----:B------:R-:W-:Y:S01]  /*7570*/  BSSY B1, `(.L_x_173) ;  /* 0x000006b000017945 */ /* 0x000fe20003800000 */
[----:B------:R-:W-:Y:S01]  /*7580*/  IMAD.MOV.U32 R12, RZ, RZ, -0x1 ;  /* 0xffffffffff0c7424 */ /* 0x000fe200078e00ff */
[----:B------:R-:W-:Y:S01]  /*7590*/  ISETP.GT.U32.AND P0, PT, R13, 0x5, PT ;  /* 0x000000050d00780c */ /* 0x000fe20003f04070 */
[----:B------:R-:W-:Y:S01]  /*75a0*/  IMAD.MOV.U32 R19, RZ, RZ, -0x1 ;  /* 0xffffffffff137424 */ /* 0x000fe200078e00ff */
[----:B------:R-:W-:Y:S01]  /*75b0*/  PRMT R11, RZ, 0x7610, R11 ;  /* 0x00007610ff0b7816 */ /* 0x000fe2000000000b */
[----:B------:R-:W-:Y:S01]  /*75c0*/  IMAD.MOV.U32 R7, RZ, RZ, -0x1 ;  /* 0xffffffffff077424 */ /* 0x000fe200078e00ff */
[----:B------:R-:W-:-:S03]  /*75d0*/  ISETP.LT.U32.AND P0, PT, R8, 0x6, P0 ;  /* 0x000000060800780c */ /* 0x000fc60000701070 */
[----:B------:R-:W0:Y:S01]  /*75e0*/  @P1 S2R R5, SR_CgaCtaId ;  /* 0x0000000000051919 */ /* 0x000e220000008800 */
[----:B------:R-:W-:-:S04]  /*75f0*/  @P1 MOV R4, 0x400 ;  /* 0x0000040000041802 */ /* 0x000fc80000000f00 */
[----:B0-----:R-:W-:Y:S01]  /*7600*/  @P1 LEA R6, R5, R4, 0x18 ;  /* 0x0000000405061211 */ /* 0x001fe200078ec0ff */
[----:B------:R-:W-:Y:S01]  /*7610*/  IMAD.WIDE.U32 R4, R13, -0x55555555, RZ ;  /* 0xaaaaaaab0d047825 */ /* 0x000fe200078e00ff */
[----:B------:R-:W-:Y:S02]  /*7620*/  SEL R4, RZ, 0x1, !P0 ;  /* 0x00000001ff047807 */ /* 0x000fe40004000000 */
[----:B------:R0:W-:Y:S01]  /*7630*/  @P1 SYNCS.ARRIVE.TRANS64.A1T0 RZ, [R6+URZ+0x78], RZ ;  /* 0x000078ff06ff19a7 */ /* 0x0001e2000810003f */
[----:B------:R-:W-:Y:S02]  /*7640*/  IADD3 R16, P1, R16, UR36, RZ ;  /* 0x0000002410107c10 */ /* 0x000fe4000ff3e0ff */
[----:B------:R-:W-:Y:S02]  /*7650*/  LOP3.LUT R3, R3, R4, RZ, 0x3c, !PT ;  /* 0x0000000403037212 */ /* 0x000fe400078e3cff */
[----:B------:R-:W-:Y:S02]  /*7660*/  IADD3.X R17, R17, UR42, RZ, P1, !PT ;  /* 0x0000002a11117c10 */ /* 0x000fe40008ffe4ff */
[----:B------:R-:W-:-:S02]  /*7670*/  ISETP.GE.U32.AND P0, PT, R16, UR4, PT ;  /* 0x0000000410007c0c */ /* 0x000fc4000bf06070 */
[----:B0-----:R-:W-:Y:S02]  /*7680*/  SHF.R.U32.HI R6, RZ, 0x2, R5 ;  /* 0x00000002ff067819 */ /* 0x001fe40000011605 */
[----:B------:R-:W-:Y:S02]  /*7690*/  ISETP.GE.U32.AND.EX P0, PT, R17, UR5, PT, P0 ;  /* 0x0000000511007c0c */ /* 0x000fe4000bf06100 */
[----:B------:R-:W-:Y:S01]  /*76a0*/  @P2 LOP3.LUT R3, R3, 0x1, R6, 0x78, !PT ;  /* 0x0000000103032812 */ /* 0x000fe200078e7806 */
[----:B------:R-:W-:Y:S01]  /*76b0*/  IMAD R13, R6, -0x6, R13 ;  /* 0xfffffffa060d7824 */ /* 0x000fe200078e020d */
[----:B------:R-:W-:-:S09]  /*76c0*/  PRMT R4, RZ, 0x7610, R4 ;  /* 0x00007610ff047816 */ /* 0x000fd20000000004 */
[----:B------:R-:W-:Y:S05]  /*76d0*/  @P0 BRA `(.L_x_174) ;  /* 0x0000000400500947 */ /* 0x000fea0003800000 */
[----:B------:R-:W0:Y:S01]  /*76e0*/  S2R R15, SR_CTAID.X ;  /* 0x00000000000f7919 */ /* 0x000e220000002500 */
[----:B------:R-:W-:Y:S01]  /*76f0*/  ULDC.64 UR4, c[0x0][0x628] ;  /* 0x00018a0000047ab9 */ /* 0x000fe20000000a00 */
[----:B------:R-:W1:Y:S01]  /*7700*/  LDC R20, c[0x0][0x144] ;  /* 0x00005100ff147b82 */ /* 0x000e620000000800 */
[----:B------:R-:W-:Y:S01]  /*7710*/  ISETP.NE.U32.AND P0, PT, RZ, UR4, PT ;  /* 0x00000004ff007c0c */ /* 0x000fe2000bf05070 */
[----:B------:R-:W2:Y:S01]  /*7720*/  S2R R12, SR_CTAID.Y ;  /* 0x00000000000c7919 */ /* 0x000ea20000002600 */
[----:B------:R-:W-:Y:S01]  /*7730*/  ULDC UR6, c[0x0][0x150] ;  /* 0x0000540000067ab9 */ /* 0x000fe20000000800 */
[----:B------:R-:W-:Y:S01]  /*7740*/  ULDC UR7, c[0x0][0x630] ;  /* 0x00018c0000077ab9 */ /* 0x000fe20000000800 */
[----:B------:R-:W-:Y:S01]  /*7750*/  ISETP.NE.AND.EX P0, PT, RZ, UR5, PT, P0 ;  /* 0x00000005ff007c0c */ /* 0x000fe2000bf05300 */
[----:B------:R-:W-:Y:S01]  /*7760*/  IMAD.MOV.U32 R4, RZ, RZ, R16 ;  /* 0x000000ffff047224 */ /* 0x000fe200078e0010 */
[----:B0-----:R-:W-:-:S05]  /*7770*/  I2FP.F32.U32 R5, R15 ;  /* 0x0000000f00057245 */ /* 0x001fca0000201000 */
[----:B------:R-:W-:Y:S01]  /*7780*/  FMUL R21, R5, UR6 ;  /* 0x0000000605157c20 */ /* 0x000fe20008400000 */
[----:B------:R-:W-:-:S05]  /*7790*/  IMAD.MOV.U32 R5, RZ, RZ, R17 ;  /* 0x000000ffff057224 */ /* 0x000fca00078e0011 */
[----:B--2---:R-:W-:Y:S05]  /*77a0*/  @!P0 BRA `(.L_x_175) ;  /* 0x0000000000288947 */ /* 0x004fea0003800000 */
[----:B------:R-:W-:Y:S02]  /*77b0*/  ULDC UR6, c[0x0][0x634] ;  /* 0x00018d0000067ab9 */ /* 0x000fe40000000800 */
[----:B------:R-:W-:-:S05]  /*77c0*/  IADD3 R5, P0, R16, UR6, RZ ;  /* 0x0000000610057c10 */ /* 0x000fca000ff1e0ff */
[----:B------:R-:W-:-:S04]  /*77d0*/  IMAD.X R19, RZ, RZ, R17, P0 ;  /* 0x000000ffff137224 */ /* 0x000fc800000e0611 */
[----:B------:R-:W-:-:S04]  /*77e0*/  IMAD.WIDE.U32 R6, R19, UR4, RZ ;  /* 0x0000000413067c25 */ /* 0x000fc8000f8e00ff */
[----:B------:R-:W-:-:S04]  /*77f0*/  IMAD.WIDE.U32 R6, P0, R5, UR5, R6 ;  /* 0x0000000505067c25 */ /* 0x000fc8000f800006 */
[----:B------:R-:W-:-:S04]  /*7800*/  IMAD.WIDE.U32 R4, R5, UR4, RZ ;  /* 0x0000000405047c25 */ /* 0x000fc8000f8e00ff */
[----:B------:R-:W-:Y:S01]  /*7810*/  IMAD.MOV.U32 R4, RZ, RZ, R7 ;  /* 0x000000ffff047224 */ /* 0x000fe200078e0007 */
[----:B------:R-:W-:Y:S01]  /*7820*/  IADD3 RZ, P1, R5, R6, RZ ;  /* 0x0000000605ff7210 */ /* 0x000fe20007f3e0ff */
[----:B------:R-:W-:-:S04]  /*7830*/  IMAD.X R5, RZ, RZ, RZ, P0 ;  /* 0x000000ffff057224 */ /* 0x000fc800000e06ff */
[----:B------:R-:W-:-:S08]  /*7840*/  IMAD.WIDE.U32.X R4, R19, UR5, R4, P1 ;  /* 0x0000000513047c25 */ /* 0x000fd000088e0404 */
.L_x_175:
[--C-:B------:R-:W-:Y:S01]  /*7850*/  SHF.R.U64 R14, R4, UR7, R5.reuse ;  /* 0x00000007040e7c19 */ /* 0x100fe20008001205 */
[----:B------:R-:W0:Y:S01]  /*7860*/  F2I.U32.TRUNC.NTZ R21, R21 ;  /* 0x0000001500157305 */ /* 0x000e22000020f000 */
[----:B------:R-:W-:Y:S01]  /*7870*/  SHF.R.U32.HI R4, RZ, UR7, R5 ;  /* 0x00000007ff047c19 */ /* 0x000fe20008011605 */
[----:B------:R-:W-:Y:S01]  /*7880*/  ULDC.64 UR4, c[0x0][0x620] ;  /* 0x0001880000047ab9 */ /* 0x000fe20000000a00 */
[----:B------:R-:W-:Y:S01]  /*7890*/  IADD3 R7, P0, RZ, -R14, RZ ;  /* 0x8000000eff077210 */ /* 0x000fe20007f1e0ff */
[----:B------:R-:W-:-:S04]  /*78a0*/  ULDC.64 UR6, c[0x0][0x640] ;  /* 0x0001900000067ab9 */ /* 0x000fc80000000a00 */
[----:B------:R-:W-:Y:S01]  /*78b0*/  IMAD.X R4, RZ, RZ, ~R4, P0 ;  /* 0x000000ffff047224 */ /* 0x000fe200000e0e04 */
[----:B------:R-:W-:-:S03]  /*78c0*/  ISETP.NE.U32.AND P0, PT, RZ, UR6, PT ;  /* 0x00000006ff007c0c */ /* 0x000fc6000bf05070 */
[----:B------:R-:W-:Y:S01]  /*78d0*/  IMAD R6, R4, UR4, RZ ;  /* 0x0000000404067c24 */ /* 0x000fe2000f8e02ff */
[----:B------:R-:W-:Y:S01]  /*78e0*/  ISETP.NE.AND.EX P0, PT, RZ, UR7, PT, P0 ;  /* 0x00000007ff007c0c */ /* 0x000fe2000bf05300 */
[----:B------:R-:W-:Y:S01]  /*78f0*/  IMAD.WIDE.U32 R4, R7, UR4, R16 ;  /* 0x0000000407047c25 */ /* 0x000fe2000f8e0010 */
[----:B------:R-:W-:-:S03]  /*7900*/  ULDC UR4, c[0x0][0x618] ;  /* 0x0001860000047ab9 */ /* 0x000fc60000000800 */
[----:B------:R-:W-:Y:S01]  /*7910*/  IMAD R7, R7, UR5, R6 ;  /* 0x0000000507077c24 */ /* 0x000fe2000f8e0206 */
[----:B------:R-:W-:Y:S01]  /*7920*/  ULDC UR5, c[0x0][0x154] ;  /* 0x0000550000057ab9 */ /* 0x000fe20000000800 */
[----:B0-----:R-:W-:Y:S02]  /*7930*/  IMAD.MOV R6, RZ, RZ, -R21 ;  /* 0x000000ffff067224 */ /* 0x001fe400078e0a15 */
[----:B------:R-:W0:Y:S01]  /*7940*/  LDC R21, c[0x0][0x148] ;  /* 0x00005200ff157b82 */ /* 0x000e220000000800 */
[----:B------:R-:W-:Y:S02]  /*7950*/  IMAD.IADD R5, R5, 0x1, R7 ;  /* 0x0000000105057824 */ /* 0x000fe400078e0207 */
[----:B-1----:R-:W-:Y:S01]  /*7960*/  IMAD R15, R20, R6, R15 ;  /* 0x00000006140f7224 */ /* 0x002fe200078e020f */
[----:B------:R-:W-:Y:S02]  /*7970*/  I2FP.F32.U32 R6, R12 ;  /* 0x0000000c00067245 */ /* 0x000fe40000201000 */
[----:B------:R-:W-:-:S02]  /*7980*/  SHF.R.U64 R19, R4, UR4, R5 ;  /* 0x0000000404137c19 */ /* 0x000fc40008001205 */
[----:B------:R-:W-:Y:S01]  /*7990*/  SHF.R.U32.HI R4, RZ, UR4, R5 ;  /* 0x00000004ff047c19 */ /* 0x000fe20008011605 */
[----:B------:R-:W-:Y:S01]  /*79a0*/  FMUL R6, R6, UR5 ;  /* 0x0000000506067c20 */ /* 0x000fe20008400000 */
[----:B------:R-:W-:Y:S02]  /*79b0*/  ULDC UR4, c[0x0][0x608] ;  /* 0x0001820000047ab9 */ /* 0x000fe40000000800 */
[--C-:B------:R-:W-:Y:S01]  /*79c0*/  SHF.R.U64 R22, R19, UR4, R4.reuse ;  /* 0x0000000413167c19 */ /* 0x100fe20008001204 */
[----:B------:R1:W2:Y:S01]  /*79d0*/  F2I.U32.TRUNC.NTZ R24, R6 ;  /* 0x0000000600187305 */ /* 0x0002a2000020f000 */
[----:B------:R-:W-:Y:S01]  /*79e0*/  SHF.R.U32.HI R5, RZ, UR4, R4 ;  /* 0x00000004ff057c19 */ /* 0x000fe20008011604 */
[----:B------:R-:W-:-:S03]  /*79f0*/  ULDC UR4, c[0x0][0x658] ;  /* 0x0001960000047ab9 */ /* 0x000fc60000000800 */
[--C-:B------:R-:W-:Y:S02]  /*7a00*/  SHF.R.U64 R20, R22, UR4, R5.reuse ;  /* 0x0000000416147c19 */ /* 0x100fe40008001205 */
[----:B------:R-:W-:-:S03]  /*7a10*/  SHF.R.U32.HI R23, RZ, UR4, R5 ;  /* 0x00000004ff177c19 */ /* 0x000fc60008011605 */
[----:B------:R-:W-:Y:S02]  /*7a20*/  IMAD.MOV.U32 R4, RZ, RZ, R20 ;  /* 0x000000ffff047224 */ /* 0x000fe400078e0014 */
[----:B------:R-:W-:Y:S01]  /*7a30*/  IMAD.MOV.U32 R5, RZ, RZ, R23 ;  /* 0x000000ffff057224 */ /* 0x000fe200078e0017 */
[----:B-1----:R-:W-:Y:S06]  /*7a40*/  @!P0 BRA `(.L_x_176) ;  /* 0x0000000000288947 */ /* 0x002fec0003800000 */
        /* <DEDUP_REMOVED lines=10> */
.L_x_176:
[----:B------:R-:W-:Y:S01]  /*7af0*/  ISETP.NE.AND P0, PT, R2, 0x1, PT ;  /* 0x000000010200780c */ /* 0x000fe20003f05270 */
[----:B------:R-:W-:Y:S01]  /*7b00*/  ULDC UR4, c[0x0][0x648] ;  /* 0x0001920000047ab9 */ /* 0x000fe20000000800 */
[----:B------:R-:W-:Y:S01]  /*7b10*/  LOP3.LUT R22, R22, UR21, RZ, 0xc0, !PT ;  /* 0x0000001516167c12 */ /* 0x000fe2000f8ec0ff */
[----:B--2---:R-:W-:Y:S01]  /*7b20*/  IMAD.MOV R24, RZ, RZ, -R24 ;  /* 0x000000ffff187224 */ /* 0x004fe200078e0a18 */
[----:B------:R-:W-:Y:S01]  /*7b30*/  SHF.R.U64 R5, R4, UR4, R5 ;  /* 0x0000000404057c19 */ /* 0x000fe20008001205 */
[----:B------:R-:W-:Y:S01]  /*7b40*/  ULDC UR4, c[0x0][0x638] ;  /* 0x00018e0000047ab9 */ /* 0x000fe20000000800 */
[----:B------:R-:W-:Y:S01]  /*7b50*/  LOP3.LUT R19, R19, UR13, RZ, 0xc0, !PT ;  /* 0x0000000d13137c12 */ /* 0x000fe2000f8ec0ff */
[----:B------:R-:W-:Y:S01]  /*7b60*/  ULDC UR5, c[0x0][0x610] ;  /* 0x0001840000057ab9 */ /* 0x000fe20000000800 */
[----:B------:R-:W-:Y:S02]  /*7b70*/  IMAD.MOV.U32 R4, RZ, RZ, 0x1 ;  /* 0x00000001ff047424 */ /* 0x000fe400078e00ff */
[----:B------:R-:W-:-:S02]  /*7b80*/  IMAD.MOV R7, RZ, RZ, -R5 ;  /* 0x000000ffff077224 */ /* 0x000fc400078e0a05 */
[----:B------:R-:W-:Y:S02]  /*7b90*/  IMAD R22, R5, UR14, R22 ;  /* 0x0000000e05167c24 */ /* 0x000fe4000f8e0216 */
[----:B0-----:R-:W-:Y:S02]  /*7ba0*/  @P0 IMAD R15, R21, R24, R12 ;  /* 0x00000018150f0224 */ /* 0x001fe400078e020c */
[----:B------:R-:W-:Y:S01]  /*7bb0*/  IMAD R20, R7, UR4, R20 ;  /* 0x0000000407147c24 */ /* 0x000fe2000f8e0214 */
[----:B------:R-:W-:Y:S01]  /*7bc0*/  ULDC UR4, c[0x0][0x600] ;  /* 0x0001800000047ab9 */ /* 0x000fe20000000800 */
[----:B------:R-:W-:Y:S02]  /*7bd0*/  IMAD R15, R22, UR5, R15 ;  /* 0x00000005160f7c24 */ /* 0x000fe4000f8e020f */
[----:B------:R-:W-:Y:S02]  /*7be0*/  IMAD R20, R20, UR4, R19 ;  /* 0x0000000414147c24 */ /* 0x000fe4000f8e0213 */
[----:B------:R-:W-:-:S03]  /*7bf0*/  IMAD.MOV.U32 R7, RZ, RZ, R14 ;  /* 0x000000ffff077224 */ /* 0x000fc600078e000e */
[----:B------:R-:W-:Y:S02]  /*7c00*/  SEL R19, R20, R15, !P0 ;  /* 0x0000000f14137207 */ /* 0x000fe40004000000 */
[----:B------:R-:W-:-:S07]  /*7c10*/  SEL R12, R15, R20, !P0 ;  /* 0x000000140f0c7207 */ /* 0x000fce0004000000 */
.L_x_174:
[----:B------:R-:W-:Y:S05]  /*7c20*/  BSYNC B1 ;  /* 0x0000000000017941 */ /* 0x000fea0003800000 */
.L_x_173:
[----:B------:R-:W-:-:S13]  /*7c30*/  LOP3.LUT P0, RZ, R4, 0xff, RZ, 0xc0, !PT ;  /* 0x000000ff04ff7812 */ /* 0x000fda000780c0ff */
[----:B------:R-:W-:Y:S05]  /*7c40*/  @P0 BRA `(.L_x_177) ;  /* 0xfffffff4000c0947 */ /* 0x000fea000383ffff */
[----:B------:R-:W-:Y:S05]  /*7c50*/  BSYNC B0 ;  /* 0x0000000000007941 */ /* 0x000fea0003800000 */
.L_x_166:
[----:B------:R-:W-:-:S03]  /*7c60*/  UMOV UR4, 0xffffffff ;  /* 0xffffffff00047882 */ /* 0x000fc60000000000 */
[----:B------:R-:W-:Y:S05]  /*7c70*/  BRA.DIV UR4, `(.L_x_178) ;  /* 0x00000006045c7947 */ /* 0x000fea000b800000 */
[----:B------:R-:W-:-:S13]  /*7c80*/  ELECT P6, URZ, PT ;  /* 0x00000000003f782f */ /* 0x000fda00038c0000 */
.L_x_194:
[----:B------:R-:W-:Y:S04]  /*7c90*/  BSSY B0, `(.L_x_179) ;  /* 0x000003d000007945 */ /* 0x000fe80003800000 */
[----:B------:R-:W-:Y:S05]  /*7ca0*/  @!P6 BRA `(.L_x_180) ;  /* 0x0000000000ece947 */ /* 0x000fea0003800000 */
[----:B------:R-:W-:-:S04]  /*7cb0*/  LOP3.LUT R18, R18, 0x2, RZ, 0xfc, !PT ;  /* 0x0000000212127812 */ /* 0x000fc800078efcff */
[----:B------:R-:W-:-:S13]  /*7cc0*/  ISETP.NE.AND P0, PT, R18, 0x3, PT ;  /* 0x000000031200780c */ /* 0x000fda0003f05270 */
[----:B------:R-:W-:Y:S05]  /*7cd0*/  @!P0 BRA `(.L_x_181) ;  /* 0x0000000000048947 */ /* 0x000fea0003800000 */
[----:B------:R-:W-:Y:S01]  /*7ce0*/  BPT.TRAP 0x1 ;  /* 0x000000040000795c */ /* 0x000fe20000300000 */
.L_x_181:
[----:B------:R-:W0:Y:S01]  /*7cf0*/  S2R R5, SR_CgaCtaId ;  /* 0x0000000000057919 */ /* 0x000e220000008800 */
[----:B------:R-:W-:Y:S02]  /*7d00*/  MOV R0, 0x400 ;  /* 0x0000040000007802 */ /* 0x000fe40000000f00 */
[----:B------:R-:W-:Y:S02]  /*7d10*/  SHF.L.U32 R4, R3, 0x1f, RZ ;  /* 0x0000001f03047819 */ /* 0x000fe400000006ff */
[----:B0-----:R-:W-:-:S05]  /*7d20*/  LEA R0, R5, R0, 0x18 ;  /* 0x0000000005007211 */ /* 0x001fca00078ec0ff */
[----:B------:R-:W-:-:S04]  /*7d30*/  VIADD R0, R0, 0x30 ;  /* 0x0000003000007836 */ /* 0x000fc80000000000 */
[C---:B------:R-:W-:Y:S02]  /*7d40*/  IMAD R7, R13.reuse, 0x8, R0 ;  /* 0x000000080d077824 */ /* 0x040fe400078e0200 */
[----:B------:R-:W-:Y:S02]  /*7d50*/  VIADD R13, R13, 0x1 ;  /* 0x000000010d0d7836 */ /* 0x000fe40000000000 */
[----:B------:R-:W0:Y:S03]  /*7d60*/  SYNCS.PHASECHK.TRANS64.TRYWAIT P0, [R7+URZ], R4 ;  /* 0x00000004070075a7 */ /* 0x000e26000800017f */
[----:B------:R-:W-:-:S04]  /*7d70*/  ISETP.NE.AND P1, PT, R13, 0x6, PT ;  /* 0x000000060d00780c */ /* 0x000fc80003f25270 */
[----:B------:R-:W-:Y:S02]  /*7d80*/  SEL R2, RZ, 0x1, P1 ;  /* 0x00000001ff027807 */ /* 0x000fe40000800000 */
[----:B------:R-:W-:Y:S02]  /*7d90*/  SEL R13, R13, RZ, P1 ;  /* 0x000000ff0d0d7207 */ /* 0x000fe40000800000 */
[----:B------:R-:W-:-:S03]  /*7da0*/  LOP3.LUT R6, R3, R2, RZ, 0x3c, !PT ;  /* 0x0000000203067212 */ /* 0x000fc600078e3cff */
[----:B------:R-:W-:Y:S01]  /*7db0*/  IMAD R8, R13, 0x8, R0 ;  /* 0x000000080d087824 */ /* 0x000fe200078e0200 */
[----:B------:R-:W-:Y:S01]  /*7dc0*/  SHF.L.U32 R5, R6, 0x1f, RZ ;  /* 0x0000001f06057819 */ /* 0x000fe200000006ff */
[----:B0-----:R-:W-:Y:S06]  /*7dd0*/  @!P0 BRA `(.L_x_182) ;  /* 0x0000000400248947 */ /* 0x001fec0003800000 */
.L_x_195:
[----:B------:R-:W1:Y:S01]  /*7de0*/  SYNCS.PHASECHK.TRANS64.TRYWAIT P0, [R8+URZ], R5 ;  /* 0x00000005080075a7 */ /* 0x000e62000800017f */
[----:B------:R-:W-:-:S05]  /*7df0*/  VIADD R2, R13, 0x1 ;  /* 0x000000010d027836 */ /* 0x000fca0000000000 */
[----:B------:R-:W-:-:S04]  /*7e00*/  ISETP.NE.AND P1, PT, R2, 0x6, PT ;  /* 0x000000060200780c */ /* 0x000fc80003f25270 */
[----:B------:R-:W-:Y:S02]  /*7e10*/  SEL R3, RZ, 0x1, P1 ;  /* 0x00000001ff037807 */ /* 0x000fe40000800000 */
[----:B0-----:R-:W-:Y:S02]  /*7e20*/  SEL R7, R2, RZ, P1 ;  /* 0x000000ff02077207 */ /* 0x001fe40000800000 */
[----:B------:R-:W-:-:S03]  /*7e30*/  LOP3.LUT R6, R6, R3, RZ, 0x3c, !PT ;  /* 0x0000000306067212 */ /* 0x000fc600078e3cff */
[----:B------:R-:W-:Y:S01]  /*7e40*/  IMAD R9, R7, 0x8, R0 ;  /* 0x0000000807097824 */ /* 0x000fe200078e0200 */
[----:B------:R-:W-:Y:S01]  /*7e50*/  SHF.L.U32 R4, R6, 0x1f, RZ ;  /* 0x0000001f06047819 */ /* 0x000fe200000006ff */
[----:B-1----:R-:W-:Y:S06]  /*7e60*/  @!P0 BRA `(.L_x_183) ;  /* 0x0000000400148947 */ /* 0x002fec0003800000 */
.L_x_196:
[----:B------:R-:W1:Y:S01]  /*7e70*/  SYNCS.PHASECHK.TRANS64.TRYWAIT P0, [R9+URZ], R4 ;  /* 0x00000004090075a7 */ /* 0x000e62000800017f */
[----:B------:R-:W-:-:S05]  /*7e80*/  VIADD R2, R7, 0x1 ;  /* 0x0000000107027836 */ /* 0x000fca0000000000 */
[----:B------:R-:W-:-:S04]  /*7e90*/  ISETP.NE.AND P1, PT, R2, 0x6, PT ;  /* 0x000000060200780c */ /* 0x000fc80003f25270 */
[----:B------:R-:W-:Y:S02]  /*7ea0*/  SEL R3, RZ, 0x1, P1 ;  /* 0x00000001ff037807 */ /* 0x000fe40000800000 */
[----:B------:R-:W-:Y:S02]  /*7eb0*/  SEL R7, R2, RZ, P1 ;  /* 0x000000ff02077207 */ /* 0x000fe40000800000 */
[----:B------:R-:W-:-:S03]  /*7ec0*/  LOP3.LUT R6, R6, R3, RZ, 0x3c, !PT ;  /* 0x0000000306067212 */ /* 0x000fc600078e3cff */
[----:B0-----:R-:W-:Y:S01]  /*7ed0*/  IMAD R8, R7, 0x8, R0 ;  /* 0x0000000807087824 */ /* 0x001fe200078e0200 */
[----:B------:R-:W-:Y:S01]  /*7ee0*/  SHF.L.U32 R5, R6, 0x1f, RZ ;  /* 0x0000001f06057819 */ /* 0x000fe200000006ff */
[----:B-1----:R-:W-:Y:S06]  /*7ef0*/  @!P0 BRA `(.L_x_184) ;  /* 0x0000000400048947 */ /* 0x002fec0003800000 */
.L_x_197:
[----:B------:R-:W1:Y:S01]  /*7f00*/  SYNCS.PHASECHK.TRANS64.TRYWAIT P0, [R8+URZ], R5 ;  /* 0x00000005080075a7 */ /* 0x000e62000800017f */
[----:B------:R-:W-:-:S05]  /*7f10*/  VIADD R2, R7, 0x1 ;  /* 0x0000000107027836 */ /* 0x000fca0000000000 */
[----:B------:R-:W-:-:S04]  /*7f20*/  ISETP.NE.AND P1, PT, R2, 0x6, PT ;  /* 0x000000060200780c */ /* 0x000fc80003f25270 */
[----:B------:R-:W-:Y:S02]  /*7f30*/  SEL R3, RZ, 0x1, P1 ;  /* 0x00000001ff037807 */ /* 0x000fe40000800000 */
[----:B------:R-:W-:Y:S02]  /*7f40*/  SEL R7, R2, RZ, P1 ;  /* 0x000000ff02077207 */ /* 0x000fe40000800000 */
[----:B0-----:R-:W-:-:S03]  /*7f50*/  LOP3.LUT R9, R6, R3, RZ, 0x3c, !PT ;  /* 0x0000000306097212 */ /* 0x001fc600078e3cff */
[----:B------:R-:W-:Y:S01]  /*7f60*/  IMAD R11, R7, 0x8, R0 ;  /* 0x00000008070b7824 */ /* 0x000fe200078e0200 */
[----:B------:R-:W-:Y:S01]  /*7f70*/  SHF.L.U32 R6, R9, 0x1f, RZ ;  /* 0x0000001f09067819 */ /* 0x000fe200000006ff */
[----:B-1----:R-:W-:Y:S06]  /*7f80*/  @!P0 BRA `(.L_x_185) ;  /* 0x0000000000f48947 */ /* 0x002fec0003800000 */
.L_x_198:
[----:B------:R-:W1:Y:S01]  /*7f90*/  SYNCS.PHASECHK.TRANS64.TRYWAIT P0, [R11+URZ], R6 ;  /* 0x000000060b0075a7 */ /* 0x000e62000800017f */
[----:B------:R-:W-:-:S05]  /*7fa0*/  VIADD R2, R7, 0x1 ;  /* 0x0000000107027836 */ /* 0x000fca0000000000 */
[----:B------:R-:W-:-:S04]  /*7fb0*/  ISETP.NE.AND P1, PT, R2, 0x6, PT ;  /* 0x000000060200780c */ /* 0x000fc80003f25270 */
[----:B------:R-:W-:Y:S02]  /*7fc0*/  SEL R4, RZ, 0x1, P1 ;  /* 0x00000001ff047807 */ /* 0x000fe40000800000 */
[----:B------:R-:W-:Y:S02]  /*7fd0*/  SEL R3, R2, RZ, P1 ;  /* 0x000000ff02037207 */ /* 0x000fe40000800000 */
[----:B------:R-:W-:Y:S01]  /*7fe0*/  LOP3.LUT R4, R9, R4, RZ, 0x3c, !PT ;  /* 0x0000000409047212 */ /* 0x000fe200078e3cff */
[----:B-1----:R-:W-:Y:S06]  /*7ff0*/  @!P0 BRA `(.L_x_186) ;  /* 0x0000000000ec8947 */ /* 0x002fec0003800000 */
.L_x_199:
[----:B------:R-:W-:Y:S01]  /*8000*/  IMAD R3, R3, 0x8, R0 ;  /* 0x0000000803037824 */ /* 0x000fe200078e0200 */
[----:B------:R-:W-:-:S07]  /*8010*/  SHF.L.U32 R0, R4, 0x1f, RZ ;  /* 0x0000001f04007819 */ /* 0x000fce00000006ff */
.L_x_187:
[----:B--2---:R2:W3:Y:S02]  /*8020*/  SYNCS.PHASECHK.TRANS64.TRYWAIT P0, [R3+URZ], R0 ;  /* 0x00000000030075a7 */ /* 0x0044e4000800017f */
[----:B---3--:R-:W-:Y:S05]  /*8030*/  @!P0 NANOSLEEP.SYNCS 0x989680 ;  /* 0x009896800000895d */ /* 0x008fea0003900000 */
[----:B------:R-:W3:Y:S02]  /*8040*/  @!P0 SYNCS.PHASECHK.TRANS64 P0, [R3+URZ], R0 ;  /* 0x00000000030085a7 */ /* 0x000ee4000800007f */
[----:B---3--:R-:W-:Y:S05]  /*8050*/  @!P0 BRA `(.L_x_187) ;  /* 0xfffffffc00f08947 */ /* 0x008fea000383ffff */
.L_x_180:
[----:B------:R-:W-:Y:S05]  /*8060*/  BSYNC B0 ;  /* 0x0000000000007941 */ /* 0x000fea0003800000 */
.L_x_179:
[----:B------:R-:W-:Y:S05]  /*8070*/  EXIT ;  /* 0x000000000000794d */ /* 0x000fea0003800000 */
.L_x_21:
[----:B-1----:R1:W2:Y:S02]  /*8080*/  SYNCS.PHASECHK.TRANS64.TRYWAIT P1, [R3+URZ], R0 ;  /* 0x00000000030075a7 */ /* 0x0022a4000802017f */
[----:B--2---:R-:W-:Y:S05]  /*8090*/  @!P1 NANOSLEEP.SYNCS 0x989680 ;  /* 0x009896800000995d */ /* 0x004fea0003900000 */
[----:B------:R-:W2:Y:S02]  /*80a0*/  @!P1 SYNCS.PHASECHK.TRANS64 P1, [R3+URZ], R0 ;  /* 0x00000000030095a7 */ /* 0x000ea4000802007f */
[----:B--2---:R-:W-:Y:S05]  /*80b0*/  @!P1 BRA `(.L_x_21) ;  /* 0xfffffffc00f09947 */ /* 0x004fea000383ffff */
[----:B------:R-:W-:Y:S05]  /*80c0*/  BRA `(.L_x_20) ;  /* 0xffffff9400c87947 */ /* 0x000fea000383ffff */
.L_x_26:
[----:B-1----:R1:W2:Y:S02]  /*80d0*/  SYNCS.PHASECHK.TRANS64.TRYWAIT P1, [R5+URZ], R4 ;  /* 0x00000004050075a7 */ /* 0x0022a4000802017f */
[----:B--2---:R-:W-:Y:S05]  /*80e0*/  @!P1 NANOSLEEP.SYNCS 0x989680 ;  /* 0x009896800000995d */ /* 0x004fea0003900000 */
[----:B------:R-:W2:Y:S02]  /*80f0*/  @!P1 SYNCS.PHASECHK.TRANS64 P1, [R5+URZ], R4 ;  /* 0x00000004050095a7 */ /* 0x000ea4000802007f */
[----:B--2---:R-:W-:Y:S05]  /*8100*/  @!P1 BRA `(.L_x_26) ;  /* 0xfffffffc00f09947 */ /* 0x004fea000383ffff */
[----:B------:R-:W-:Y:S05]  /*8110*/  BRA `(.L_x_25) ;  /* 0xffffff9800a47947 */ /* 0x000fea000383ffff */
.L_x_167:
[----:B------:R-:W-:Y:S01]  /*8120*/  BSSY B1, `(.L_x_188) ;  /* 0x0000006000017945 */ /* 0x000fe20003800000 */
[----:B------:R-:W-:-:S07]  /*8130*/  IMAD.MOV.U32 R15, RZ, RZ, -0x1 ;  /* 0xffffffffff0f7424 */ /* 0x000fce00078e00ff */
[----:B------:R-:W-:Y:S05]  /*8140*/  WARPSYNC.COLLECTIVE R15, `(.L_x_189) ;  /* 0x000000000f0c7348 */ /* 0x000fea0003c00000 */
[----:B------:R-:W-:Y:S02]  /*8150*/  ELECT P6, UR62, PT ;  /* 0x00000000003e782f */ /* 0x000fe400038c0000 */
[----:B------:R-:W-:Y:S01]  /*8160*/  MOV R14, UR62 ;  /* 0x0000003e000e7c02 */ /* 0x000fe20008000f00 */
[----:B------:R-:W-:Y:S10]  /*8170*/  ENDCOLLECTIVE ;  /* 0x000000000000791b */ /* 0x000ff40003800000 */
.L_x_189:
[----:B------:R-:W-:Y:S05]  /*8180*/  BSYNC B1 ;  /* 0x0000000000017941 */ /* 0x000fea0003800000 */
.L_x_188:
[----:B------:R-:W-:Y:S05]  /*8190*/  BRA `(.L_x_190) ;  /* 0xffffffec00c47947 */ /* 0x000fea000383ffff */
.L_x_170:
[----:B0-----:R0:W1:Y:S02]  /*81a0*/  SYNCS.PHASECHK.TRANS64.TRYWAIT P0, [R21+URZ+0x30], R12 ;  /* 0x0000300c150075a7 */ /* 0x001064000800017f */
[----:B-1----:R-:W-:Y:S05]  /*81b0*/  @!P0 NANOSLEEP.SYNCS 0x989680 ;  /* 0x009896800000895d */ /* 0x002fea0003900000 */
[----:B------:R-:W1:Y:S02]  /*81c0*/  @!P0 SYNCS.PHASECHK.TRANS64 P0, [R21+URZ+0x30], R12 ;  /* 0x0000300c150085a7 */ /* 0x000e64000800007f */
[----:B-1----:R-:W-:Y:S05]  /*81d0*/  @!P0 BRA `(.L_x_170) ;  /* 0xfffffffc00f08947 */ /* 0x002fea000383ffff */
[----:B------:R-:W-:Y:S05]  /*81e0*/  BRA `(.L_x_191) ;  /* 0xfffffff0000c7947 */ /* 0x000fea000383ffff */
.L_x_178:
[----:B------:R-:W-:Y:S01]  /*81f0*/  BSSY B0, `(.L_x_192) ;  /* 0x0000006000007945 */ /* 0x000fe20003800000 */
[----:B------:R-:W-:-:S07]  /*8200*/  IMAD.MOV.U32 R15, RZ, RZ, -0x1 ;  /* 0xffffffffff0f7424 */ /* 0x000fce00078e00ff */
[----:B------:R-:W-:Y:S05]  /*8210*/  WARPSYNC.COLLECTIVE R15, `(.L_x_193) ;  /* 0x000000000f0c7348 */ /* 0x000fea0003c00000 */
[----:B------:R-:W-:Y:S02]  /*8220*/  ELECT P6, UR62, PT ;  /* 0x00000000003e782f */ /* 0x000fe400038c0000 */
[----:B------:R-:W-:Y:S01]  /*8230*/  MOV R14, UR62 ;  /* 0x0000003e000e7c02 */ /* 0x000fe20008000f00 */
[----:B------:R-:W-:Y:S10]  /*8240*/  ENDCOLLECTIVE ;  /* 0x000000000000791b */ /* 0x000ff40003800000 */
.L_x_193:
[----:B------:R-:W-:Y:S05]  /*8250*/  BSYNC B0 ;  /* 0x0000000000007941 */ /* 0x000fea0003800000 */
.L_x_192:
[----:B------:R-:W-:Y:S05]  /*8260*/  BRA `(.L_x_194) ;  /* 0xfffffff800887947 */ /* 0x000fea000383ffff */
.L_x_182:
[----:B0-----:R0:W1:Y:S02]  /*8270*/  SYNCS.PHASECHK.TRANS64.TRYWAIT P0, [R7+URZ], R4 ;  /* 0x00000004070075a7 */ /* 0x001064000800017f */
[----:B-1----:R-:W-:Y:S05]  /*8280*/  @!P0 NANOSLEEP.SYNCS 0x989680 ;  /* 0x009896800000895d */ /* 0x002fea0003900000 */
[----:B------:R-:W1:Y:S02]  /*8290*/  @!P0 SYNCS.PHASECHK.TRANS64 P0, [R7+URZ], R4 ;  /* 0x00000004070085a7 */ /* 0x000e64000800007f */
[----:B-1----:R-:W-:Y:S05]  /*82a0*/  @!P0 BRA `(.L_x_182) ;  /* 0xfffffffc00f08947 */ /* 0x002fea000383ffff */
[----:B------:R-:W-:Y:S05]  /*82b0*/  BRA `(.L_x_195) ;  /* 0xfffffff800c87947 */ /* 0x000fea000383ffff */
.L_x_183:
[----:B0-----:R0:W1:Y:S02]  /*82c0*/  SYNCS.PHASECHK.TRANS64.TRYWAIT P0, [R8+URZ], R5 ;  /* 0x00000005080075a7 */ /* 0x001064000800017f */
[----:B-1----:R-:W-:Y:S05]  /*82d0*/  @!P0 NANOSLEEP.SYNCS 0x989680 ;  /* 0x009896800000895d */ /* 0x002fea0003900000 */
[----:B------:R-:W1:Y:S02]  /*82e0*/  @!P0 SYNCS.PHASECHK.TRANS64 P0, [R8+URZ], R5 ;  /* 0x00000005080085a7 */ /* 0x000e64000800007f */
[----:B-1----:R-:W-:Y:S05]  /*82f0*/  @!P0 BRA `(.L_x_183) ;  /* 0xfffffffc00f08947 */ /* 0x002fea000383ffff */
[----:B------:R-:W-:Y:S05]  /*8300*/  BRA `(.L_x_196) ;  /* 0xfffffff800d87947 */ /* 0x000fea000383ffff */
.L_x_184:
[----:B0-----:R0:W1:Y:S02]  /*8310*/  SYNCS.PHASECHK.TRANS64.TRYWAIT P0, [R9+URZ], R4 ;  /* 0x00000004090075a7 */ /* 0x001064000800017f */
[----:B-1----:R-:W-:Y:S05]  /*8320*/  @!P0 NANOSLEEP.SYNCS 0x989680 ;  /* 0x009896800000895d */ /* 0x002fea0003900000 */
[----:B------:R-:W1:Y:S02]  /*8330*/  @!P0 SYNCS.PHASECHK.TRANS64 P0, [R9+URZ], R4 ;  /* 0x00000004090085a7 */ /* 0x000e64000800007f */
[----:B-1----:R-:W-:Y:S05]  /*8340*/  @!P0 BRA `(.L_x_184) ;  /* 0xfffffffc00f08947 */ /* 0x002fea000383ffff */
[----:B------:R-:W-:Y:S05]  /*8350*/  BRA `(.L_x_197) ;  /* 0xfffffff800e87947 */ /* 0x000fea000383ffff */
.L_x_185:
[----:B0-----:R0:W1:Y:S02]  /*8360*/  SYNCS.PHASECHK.TRANS64.TRYWAIT P0, [R8+URZ], R5 ;  /* 0x00000005080075a7 */ /* 0x001064000800017f */
[----:B-1----:R-:W-:Y:S05]  /*8370*/  @!P0 NANOSLEEP.SYNCS 0x989680 ;  /* 0x009896800000895d */ /* 0x002fea0003900000 */
[----:B------:R-:W1:Y:S02]  /*8380*/  @!P0 SYNCS.PHASECHK.TRANS64 P0, [R8+URZ], R5 ;  /* 0x00000005080085a7 */ /* 0x000e64000800007f */
[----:B-1----:R-:W-:Y:S05]  /*8390*/  @!P0 BRA `(.L_x_185) ;  /* 0xfffffffc00f08947 */ /* 0x002fea000383ffff */
[----:B------:R-:W-:Y:S05]  /*83a0*/  BRA `(.L_x_198) ;  /* 0xfffffff800f87947 */ /* 0x000fea000383ffff */
.L_x_186:
[----:B-1----:R1:W2:Y:S02]  /*83b0*/  SYNCS.PHASECHK.TRANS64.TRYWAIT P0, [R11+URZ], R6 ;  /* 0x000000060b0075a7 */ /* 0x0022a4000800017f */
[----:B--2---:R-:W-:Y:S05]  /*83c0*/  @!P0 NANOSLEEP.SYNCS 0x989680 ;  /* 0x009896800000895d */ /* 0x004fea0003900000 */
[----:B------:R-:W2:Y:S02]  /*83d0*/  @!P0 SYNCS.PHASECHK.TRANS64 P0, [R11+URZ], R6 ;  /* 0x000000060b0085a7 */ /* 0x000ea4000800007f */
[----:B--2---:R-:W-:Y:S05]  /*83e0*/  @!P0 BRA `(.L_x_186) ;  /* 0xfffffffc00f08947 */ /* 0x004fea000383ffff */
[----:B------:R-:W-:Y:S05]  /*83f0*/  BRA `(.L_x_199) ;  /* 0xfffffffc00007947 */ /* 0x000fea000383ffff */
.L_x_200:
[----:B------:R-:W-:-:S00]  /*8400*/  BRA `(.L_x_200) ;  /* 0xfffffffc00fc7947 */ /* 0x000fc0000383ffff */
[----:B------:R-:W-:-:S00]  /*8410*/  NOP ;  /* 0x0000000000007918 */ /* 0x000fc00000000000 */
        /* <DEDUP_REMOVED lines=14> */
.L_x_201:


//--------------------- .nv.global.init           --------------------------
	.section	.nv.global.init,"aw",@progbits
.nv.global.init:
	.type		$str$22,@object
	.size		$str$22,($str$23 - $str$22)
$str$22:
        /*0000*/ 	.byte	0x6b, 0x5f, 0x74, 0x69, 0x6c, 0x65, 0x5f, 0x63, 0x6f, 0x75, 0x6e, 0x74, 0x20, 0x3e, 0x3d, 0x20
        /*0010*/ 	.byte	0x31, 0x00
	.type		$str$23,@object
	.size		$str$23,(__unnamed_1 - $str$23)
$str$23:
        /*0012*/ 	.byte	0x2f, 0x74, 0x6d, 0x70, 0x2f, 0x63, 0x75, 0x74, 0x6c, 0x61, 0x73, 0x73, 0x5f, 0x73, 0x77, 0x65
        /*0022*/ 	.byte	0x65, 0x70, 0x5f, 0x73, 0x72, 0x63, 0x2f, 0x69, 0x6e, 0x63, 0x6c, 0x75, 0x64, 0x65, 0x2f, 0x63
        /*0032*/ 	.byte	0x75, 0x74, 0x6c, 0x61, 0x73, 0x73, 0x2f, 0x67, 0x65, 0x6d, 0x6d, 0x2f, 0x63, 0x6f, 0x6c, 0x6c
        /*0042*/ 	.byte	0x65, 0x63, 0x74, 0x69, 0x76, 0x65, 0x2f, 0x73, 0x6d, 0x39, 0x30, 0x5f, 0x6d, 0x6d, 0x61, 0x5f
        /*0052*/ 	.byte	0x74, 0x6d, 0x61, 0x5f, 0x67, 0x6d, 0x6d, 0x61, 0x5f, 0x73, 0x73, 0x5f, 0x77, 0x61, 0x72, 0x70
        /*0062*/ 	.byte	0x73, 0x70, 0x65, 0x63, 0x69, 0x61, 0x6c, 0x69, 0x7a, 0x65, 0x64, 0x2e, 0x68, 0x70, 0x70, 0x00
	.type		__unnamed_1,@object
	.size		__unnamed_1,(.L_0 - __unnamed_1)
__unnamed_1:
        /*0072*/ 	.byte	0x76, 0x6f, 0x69, 0x64, 0x20, 0x63, 0x75, 0x74, 0x6c, 0x61, 0x73, 0x73, 0x3a, 0x3a, 0x67, 0x65
        /* <DEDUP_REMOVED lines=181> */
.L_0:


//--------------------- .nv.shared._ZN7cutlass13device_kernelINS_4gemm6kernel13GemmUniversalIN4cute5tupleIJiiiiEEENS1_10collective13CollectiveMmaINS1_34MainloopSm90TmaGmmaWarpSpecializedILi6ENS5_IJNS4_1CILi2EEESB_NSA_ILi1EEEEEENS1_35KernelTmaWarpSpecializedCooperativeEEENS5_IJNSA_ILi128EEESG_NSA_ILi64EEEEEENS_6half_tENS5_IJlSC_lEEESJ_NS5_IJSC_llEEENS4_8TiledMMAINS4_8MMA_AtomIJNS4_4SM904GMMA26MMA_64x128x16_F32F16F16_SSILNSP_5MajorE0ELSR_1ELNSP_7ScaleInE1ELSS_1EEEEEENS4_6LayoutINS5_IJSB_SC_SC_EEENS5_IJSC_NSA_ILi0EEESX_EEEEENS5_IJNS4_10UnderscoreES10_S10_EEEEENS4_23SM90_TMA_LOAD_MULTICASTENS4_14ComposedLayoutINS4_7SwizzleILi3ELi4ELi3EEENS4_18smem_ptr_flag_bitsILi16EEENSV_INS5_IJNSA_ILi8EEESH_EEENS5_IJSH_SC_EEEEEEEvNS4_8identityES13_NS14_IS16_S18_NSV_INS5_IJSH_S19_EEENS5_IJSC_SH_EEEEEEEvS1E_EENS_8epilogue10collective6detail29Sm90TmaWarpSpecializedAdapterINS1L_15DefaultEpilogueISJ_SK_SK_NS1K_6thread17LinearCombinationISJ_Li1EffLNS1P_9ScaleType4KindE0ELNS_15FloatRoundStyleE2ESJ_EENS1_15EpilogueDefaultEEEEEvvEEEEvNT_6ParamsE --------------------------
	.section	.nv.shared._ZN7cutlass13device_kernelINS_4gemm6kernel13GemmUniversalIN4cute5tupleIJiiiiEEENS1_10collective13CollectiveMmaINS1_34MainloopSm90TmaGmmaWarpSpecializedILi6ENS5_IJNS4_1CILi2EEESB_NSA_ILi1EEEEEENS1_35KernelTmaWarpSpecializedCooperativeEEENS5_IJNSA_ILi128EEESG_NSA_ILi64EEEEEENS_6half_tENS5_IJlSC_lEEESJ_NS5_IJSC_llEEENS4_8TiledMMAINS4_8MMA_AtomIJNS4_4SM904GMMA26MMA_64x128x16_F32F16F16_SSILNSP_5MajorE0ELSR_1ELNSP_7ScaleInE1ELSS_1EEEEEENS4_6LayoutINS5_IJSB_SC_SC_EEENS5_IJSC_NSA_ILi0EEESX_EEEEENS5_IJNS4_10UnderscoreES10_S10_EEEEENS4_23SM90_TMA_LOAD_MULTICASTENS4_14ComposedLayoutINS4_7SwizzleILi3ELi4ELi3EEENS4_18smem_ptr_flag_bitsILi16EEENSV_INS5_IJNSA_ILi8EEESH_EEENS5_IJSH_SC_EEEEEEEvNS4_8identityES13_NS14_IS16_S18_NSV_INS5_IJSH_S19_EEENS5_IJSC_SH_EEEEEEEvS1E_EENS_8epilogue10collective6detail29Sm90TmaWarpSpecializedAdapterINS1L_15DefaultEpilogueISJ_SK_SK_NS1K_6thread17LinearCombinationISJ_Li1EffLNS1P_9ScaleType4KindE0ELNS_15FloatRoundStyleE2ESJ_EENS1_15EpilogueDefaultEEEEEvvEEEEvNT_6ParamsE,"aw",@nobits
	.sectionflags	@""
	.align	16
	.zero		1024


//--------------------- .nv.shared.reserved.0     --------------------------
	.section	.nv.shared.reserved.0,"aw",@nobits
	.weak		__nv_reservedSMEM_offset_0_alias
	.size		__nv_reservedSMEM_offset_0_alias, 0, 0
	.other		__nv_reservedSMEM_offset_0_alias,@"STO_CUDA_RESERVED_SHARED STV_DEFAULT"
__nv_reservedSMEM_offset_0_alias:
	.zero		0


//--------------------- .nv.global                --------------------------
	.section	.nv.global,"aw",@nobits
.nv.global:
	.type		_ZN40_INTERNAL_2635b737_4_k_cu_4d025ae4_173884cute1_E,@object
	.size		_ZN40_INTERNAL_2635b737_4_k_cu_4d025ae4_173884cute1_E,(_ZN40_INTERNAL_2635b737_4_k_cu_4d025ae4_173884cuda3std3__45__cpo6cbeginE - _ZN40_INTERNAL_2635b737_4_k_cu_4d025ae4_173884cute1_E)
_ZN40_INTERNAL_2635b737_4_k_cu_4d025ae4_173884cute1_E:
	.zero		1
	.type		_ZN40_INTERNAL_2635b737_4_k_cu_4d025ae4_173884cuda3std3__45__cpo6cbeginE,@object
	.size		_ZN40_INTERNAL_2635b737_4_k_cu_4d025ae4_173884cuda3std3__45__cpo6cbeginE,(_ZN40_INTERNAL_2635b737_4_k_cu_4d025ae4_173884cuda3std3__48in_placeE - _ZN40_INTERNAL_2635b737_4_k_cu_4d025ae4_173884cuda3std3__45__cpo6cbeginE)
_ZN40_INTERNAL_2635b737_4_k_cu_4d025ae4_173884cuda3std3__45__cpo6cbeginE:
	.zero		1
	.type		_ZN40_INTERNAL_2635b737_4_k_cu_4d025ae4_173884cuda3std3__48in_placeE,@object
	.size		_ZN40_INTERNAL_2635b737_4_k_cu_4d025ae4_173884cuda3std3__48in_placeE,(_ZN40_INTERNAL_2635b737_4_k_cu_4d025ae4_173884cuda3std6ranges3__45__cpo9iter_moveE - _ZN40_INTERNAL_2635b737_4_k_cu_4d025ae4_173884cuda3std3__48in_placeE)
_ZN40_INTERNAL_2635b737_4_k_cu_4d025ae4_173884cuda3std3__48in_placeE:
	.zero		1
	.type		_ZN40_INTERNAL_2635b737_4_k_cu_4d025ae4_173884cuda3std6ranges3__45__cpo9iter_moveE,@object
	.size		_ZN40_INTERNAL_2635b737_4_k_cu_4d025ae4_173884cuda3std6ranges3__45__cpo9iter_moveE,(_ZN40_INTERNAL_2635b737_4_k_cu_4d025ae4_173884cuda3std3__45__cpo5beginE - _ZN40_INTERNAL_2635b737_4_k_cu_4d025ae4_173884cuda3std6ranges3__45__cpo9iter_moveE)
_ZN40_INTERNAL_2635b737_4_k_cu_4d025ae4_173884cuda3std6ranges3__45__cpo9iter_moveE:
	.zero		1
	.type		_ZN40_INTERNAL_2635b737_4_k_cu_4d025ae4_173884cuda3std3__45__cpo5beginE,@object
	.size		_ZN40_INTERNAL_2635b737_4_k_cu_4d025ae4_173884cuda3std3__45__cpo5beginE,(_ZN40_INTERNAL_2635b737_4_k_cu_4d025ae4_173884cuda3std3__442_GLOBAL__N__2635b737_4_k_cu_4d025ae4_173886ignoreE - _ZN40_INTERNAL_2635b737_4_k_cu_4d025ae4_173884cuda3std3__45__cpo5beginE)
_ZN40_INTERNAL_2635b737_4_k_cu_4d025ae4_173884cuda3std3__45__cpo5beginE:
	.zero		1
	.type		_ZN40_INTERNAL_2635b737_4_k_cu_4d025ae4_173884cuda3std3__442_GLOBAL__N__2635b737_4_k_cu_4d025ae4_173886ignoreE,@object
	.size		_ZN40_INTERNAL_2635b737_4_k_cu_4d025ae4_173884cuda3std3__442_GLOBAL__N__2635b737_4_k_cu_4d025ae4_173886ignoreE,(_ZN40_INTERNAL_2635b737_4_k_cu_4d025ae4_173884cute7productE - _ZN40_INTERNAL_2635b737_4_k_cu_4d025ae4_173884cuda3std3__442_GLOBAL__N__2635b737_4_k_cu_4d025ae4_173886ignoreE)
_ZN40_INTERNAL_2635b737_4_k_cu_4d025ae4_173884cuda3std3__442_GLOBAL__N__2635b737_4_k_cu_4d025ae4_173886ignoreE:
	.zero		1
	.type		_ZN40_INTERNAL_2635b737_4_k_cu_4d025ae4_173884cute7productE,@object
	.size		_ZN40_INTERNAL_2635b737_4_k_cu_4d025ae4_173884cute7productE,(_ZN40_INTERNAL_2635b737_4_k_cu_4d025ae4_173884cuda3std3__45__cpo3endE - _ZN40_INTERNAL_2635b737_4_k_cu_4d025ae4_173884cute7productE)
_ZN40_INTERNAL_2635b737_4_k_cu_4d025ae4_173884cute7productE:
	.zero		1
	.type		_ZN40_INTERNAL_2635b737_4_k_cu_4d025ae4_173884cuda3std3__45__cpo3endE,@object
	.size		_ZN40_INTERNAL_2635b737_4_k_cu_4d025ae4_173884cuda3std3__45__cpo3endE,(_ZN40_INTERNAL_2635b737_4_k_cu_4d025ae4_173884cuda3std3__419piecewise_constructE - _ZN40_INTERNAL_2635b737_4_k_cu_4d025ae4_173884cuda3std3__45__cpo3endE)
_ZN40_INTERNAL_2635b737_4_k_cu_4d025ae4_173884cuda3std3__45__cpo3endE:
	.zero		1
	.type		_ZN40_INTERNAL_2635b737_4_k_cu_4d025ae4_173884cuda3std3__419piecewise_constructE,@object
	.size		_ZN40_INTERNAL_2635b737_4_k_cu_4d025ae4_173884cuda3std3__419piecewise_constructE,(_ZN40_INTERNAL_2635b737_4_k_cu_4d025ae4_173884cuda3std3__45__cpo4cendE - _ZN40_INTERNAL_2635b737_4_k_cu_4d025ae4_173884cuda3std3__419piecewise_constructE)
_ZN40_INTERNAL_2635b737_4_k_cu_4d025ae4_173884cuda3std3__419piecewise_constructE:
	.zero		1
	.type		_ZN40_INTERNAL_2635b737_4_k_cu_4d025ae4_173884cuda3std3__45__cpo4cendE,@object
	.size		_ZN40_INTERNAL_2635b737_4_k_cu_4d025ae4_173884cuda3std3__45__cpo4cendE,(_ZN40_INTERNAL_2635b737_4_k_cu_4d025ae4_173884cuda3std6ranges3__45__cpo4swapE - _ZN40_INTERNAL_2635b737_4_k_cu_4d025ae4_173884cuda3std3__45__cpo4cendE)
_ZN40_INTERNAL_2635b737_4_k_cu_4d025ae4_173884cuda3std3__45__cpo4cendE:
	.zero		1
	.type		_ZN40_INTERNAL_2635b737_4_k_cu_4d025ae4_173884cuda3std6ranges3__45__cpo4swapE,@object
	.size		_ZN40_INTERNAL_2635b737_4_k_cu_4d025ae4_173884cuda3std6ranges3__45__cpo4swapE,(.L_8 - _ZN40_INTERNAL_2635b737_4_k_cu_4d025ae4_173884cuda3std6ranges3__45__cpo4swapE)
_ZN40_INTERNAL_2635b737_4_k_cu_4d025ae4_173884cuda3std6ranges3__45__cpo4swapE:
	.zero		1
.L_8:


//--------------------- .nv.constant0._ZN7cutlass13device_kernelINS_4gemm6kernel13GemmUniversalIN4cute5tupleIJiiiiEEENS1_10collective13CollectiveMmaINS1_34MainloopSm90TmaGmmaWarpSpecializedILi6ENS5_IJNS4_1CILi2EEESB_NSA_ILi1EEEEEENS1_35KernelTmaWarpSpecializedCooperativeEEENS5_IJNSA_ILi128EEESG_NSA_ILi64EEEEEENS_6half_tENS5_IJlSC_lEEESJ_NS5_IJSC_llEEENS4_8TiledMMAINS4_8MMA_AtomIJNS4_4SM904GMMA26MMA_64x128x16_F32F16F16_SSILNSP_5MajorE0ELSR_1ELNSP_7ScaleInE1ELSS_1EEEEEENS4_6LayoutINS5_IJSB_SC_SC_EEENS5_IJSC_NSA_ILi0EEESX_EEEEENS5_IJNS4_10UnderscoreES10_S10_EEEEENS4_23SM90_TMA_LOAD_MULTICASTENS4_14ComposedLayoutINS4_7SwizzleILi3ELi4ELi3EEENS4_18smem_ptr_flag_bitsILi16EEENSV_INS5_IJNSA_ILi8EEESH_EEENS5_IJSH_SC_EEEEEEEvNS4_8identityES13_NS14_IS16_S18_NSV_INS5_IJSH_S19_EEENS5_IJSC_SH_EEEEEEEvS1E_EENS_8epilogue10collective6detail29Sm90TmaWarpSpecializedAdapterINS1L_15DefaultEpilogueISJ_SK_SK_NS1K_6thread17LinearCombinationISJ_Li1EffLNS1P_9ScaleType4KindE0ELNS_15FloatRoundStyleE2ESJ_EENS1_15EpilogueDefaultEEEEEvvEEEEvNT_6ParamsE --------------------------
	.section	.nv.constant0._ZN7cutlass13device_kernelINS_4gemm6kernel13GemmUniversalIN4cute5tupleIJiiiiEEENS1_10collective13CollectiveMmaINS1_34MainloopSm90TmaGmmaWarpSpecializedILi6ENS5_IJNS4_1CILi2EEESB_NSA_ILi1EEEEEENS1_35KernelTmaWarpSpecializedCooperativeEEENS5_IJNSA_ILi128EEESG_NSA_ILi64EEEEEENS_6half_tENS5_IJlSC_lEEESJ_NS5_IJSC_llEEENS4_8TiledMMAINS4_8MMA_AtomIJNS4_4SM904GMMA26MMA_64x128x16_F32F16F16_SSILNSP_5MajorE0ELSR_1ELNSP_7ScaleInE1ELSS_1EEEEEENS4_6LayoutINS5_IJSB_SC_SC_EEENS5_IJSC_NSA_ILi0EEESX_EEEEENS5_IJNS4_10UnderscoreES10_S10_EEEEENS4_23SM90_TMA_LOAD_MULTICASTENS4_14ComposedLayoutINS4_7SwizzleILi3ELi4ELi3EEENS4_18smem_ptr_flag_bitsILi16EEENSV_INS5_IJNSA_ILi8EEESH_EEENS5_IJSH_SC_EEEEEEEvNS4_8identityES13_NS14_IS16_S18_NSV_INS5_IJSH_S19_EEENS5_IJSC_SH_EEEEEEEvS1E_EENS_8epilogue10collective6detail29Sm90TmaWarpSpecializedAdapterINS1L_15DefaultEpilogueISJ_SK_SK_NS1K_6thread17LinearCombinationISJ_Li1EffLNS1P_9ScaleType4KindE0ELNS_15FloatRoundStyleE2ESJ_EENS1_15EpilogueDefaultEEEEEvvEEEEvNT_6ParamsE,"a",@progbits
	.sectionflags	@""
	.align	4
.nv.constant0._ZN7cutlass13device_kernelINS_4gemm6kernel13GemmUniversalIN4cute5tupleIJiiiiEEENS1_10collective13CollectiveMmaINS1_34MainloopSm90TmaGmmaWarpSpecializedILi6ENS5_IJNS4_1CILi2EEESB_NSA_ILi1EEEEEENS1_35KernelTmaWarpSpecializedCooperativeEEENS5_IJNSA_ILi128EEESG_NSA_ILi64EEEEEENS_6half_tENS5_IJlSC_lEEESJ_NS5_IJSC_llEEENS4_8TiledMMAINS4_8MMA_AtomIJNS4_4SM904GMMA26MMA_64x128x16_F32F16F16_SSILNSP_5MajorE0ELSR_1ELNSP_7ScaleInE1ELSS_1EEEEEENS4_6LayoutINS5_IJSB_SC_SC_EEENS5_IJSC_NSA_ILi0EEESX_EEEEENS5_IJNS4_10UnderscoreES10_S10_EEEEENS4_23SM90_TMA_LOAD_MULTICASTENS4_14ComposedLayoutINS4_7SwizzleILi3ELi4ELi3EEENS4_18smem_ptr_flag_bitsILi16EEENSV_INS5_IJNSA_ILi8EEESH_EEENS5_IJSH_SC_EEEEEEEvNS4_8identityES13_NS14_IS16_S18_NSV_INS5_IJSH_S19_EEENS5_IJSC_SH_EEEEEEEvS1E_EENS_8epilogue10collective6detail29Sm90TmaWarpSpecializedAdapterINS1L_15DefaultEpilogueISJ_SK_SK_NS1K_6thread17LinearCombinationISJ_Li1EffLNS1P_9ScaleType4KindE0ELNS_15FloatRoundStyleE2ESJ_EENS1_15EpilogueDefaultEEEEEvvEEEEvNT_6ParamsE:
	.zero		1664


//--------------------- SYMBOLS --------------------------

	.type		.nv.reservedSmem.offset0,@object
	.size		.nv.reservedSmem.offset0,0x4
	.type		__assertfail,@function
